	.target	sm_100a

	.elftype	@"ET_EXEC"


//--------------------- .note.nv.tkinfo           --------------------------
	.section	.note.nv.tkinfo,"",@"SHT_NOTE"
	.sectionflags	@"SHF_NOTE_NV_TKINFO"
	.tkinfo
        /*0018*/ 	.word	0x00000002
        /*0030*/ 	.string	""
        /*0030*/ 	.string	"ptxas"
        /*0030*/ 	.string	"Cuda compilation tools, release 13.0, V13.0.88"
        /*0030*/ 	.string	"Build cuda_13.0.r13.0/compiler.36424714_0"
        /*0030*/ 	.string	"-arch sm_100a -m 64 "



//--------------------- .note.nv.cuinfo           --------------------------
	.section	.note.nv.cuinfo,"",@"SHT_NOTE"
	.sectionflags	@"SHF_NOTE_NV_CUINFO"
        /*0018*/ 	.short	0x0002
        /*001a*/ 	.short	0x0064
        /*001c*/ 	.short	0x0082
	.zero		2


//--------------------- .nv.info                  --------------------------
	.section	.nv.info,"",@"SHT_CUDA_INFO"
	.align	4


	//----- nvinfo : EIATTR_REGCOUNT
	.align		4
        /*0000*/ 	.byte	0x04, 0x2f
        /*0002*/ 	.short	(.L_19 - .L_18)
	.align		4
.L_18:
        /*0004*/ 	.word	index@(_ZN7cutlass13device_kernelINS_4gemm6kernel13GemmUniversalIN4cute5tupleIJiiiiEEENS1_10collective13CollectiveMmaINS1_35MainloopSm100TmaUmmaWarpSpecializedILi5ELi2ELi4ENS5_IJNS4_1CILi2EEENSA_ILi1EEESC_EEEEENS5_IJNSA_ILi128EEESF_NSA_ILi32EEEEEENS_12float_e4m3_tENS5_IJlSC_lEEESI_SJ_NS4_8TiledMMAINS4_8MMA_AtomIJNS4_10MMA_TraitsINS4_25SM100_MMA_F8F6F4_2x1SM_SSEJSI_SI_fSF_SF_NS4_17integral_constantINS4_4UMMA5MajorELSQ_0EEESR_NSO_INSP_7ScaleInELSS_0EEEST_EEEEEENS4_6LayoutINS5_IJSC_SC_SC_EEENS5_IJNSA_ILi0EEESY_SY_EEEEENS5_IJNS4_10UnderscoreES11_S11_EEEEENS4_18SM100_TMA_2SM_LOADENS4_14ComposedLayoutINS4_7SwizzleILi1ELi4ELi3EEENS4_18smem_ptr_flag_bitsILi8EEENSW_INS5_IJNSA_ILi8EEESG_EEENS5_IJSG_SC_EEEEEEEvNS4_8identityES14_S1E_vS1F_EENS_8epilogue10collective18CollectiveEpilogueINS1H_23Sm100TmaWarpSpecializedILi2ELi2ELi32ELb0ELb0EEEJNS5_IJNSA_ILi64EEESF_SG_EEENS5_IJNSW_IS1M_SC_EENSW_INS5_IJSG_SB_EEENS5_IJSC_S1M_EEEEEEEESI_SJ_SI_SJ_NS1H_6fusion15FusionCallbacksIS1L_NS1T_17LinearCombinationISI_fSI_fLNS_15FloatRoundStyleE2EEES1N_S1S_JEEENS4_5SM1004TMEM4LOAD26SM100_TMEM_LOAD_32dp32b32xENS4_13SM90_TMA_LOADES1E_NS4_39AutoVectorizingCopyWithAssumedAlignmentILi128EEENS4_14SM90_TMA_STOREES1E_S25_S25_EEEvvEEEEvNT_6ParamsE)
        /*0008*/ 	.word	0x00000080


	//----- nvinfo : EIATTR_FRAME_SIZE
	.align		4
.L_19:
        /*000c*/ 	.byte	0x04, 0x11
        /*000e*/ 	.short	(.L_21 - .L_20)
	.align		4
.L_20:
        /*0010*/ 	.word	index@($__internal_2_$__cuda_sm10x_tcgen05_guardrail_trap_unallocated_columns_being_dealloced)
        /*0014*/ 	.word	0x00000000


	//----- nvinfo : EIATTR_FRAME_SIZE
	.align		4
.L_21:
        /*0018*/ 	.byte	0x04, 0x11
        /*001a*/ 	.short	(.L_23 - .L_22)
	.align		4
.L_22:
        /*001c*/ 	.word	index@($__internal_1_$__cuda_sm10x_tcgen05_guardrail_trap_phase_invalid_during_alloc)
        /*0020*/ 	.word	0x00000000


	//----- nvinfo : EIATTR_FRAME_SIZE
	.align		4
.L_23:
        /*0024*/ 	.byte	0x04, 0x11
        /*0026*/ 	.short	(.L_25 - .L_24)
	.align		4
.L_24:
        /*0028*/ 	.word	index@($__internal_0_$__cuda_sm10x_tcgen05_guardrail_trap_col_being_dealloced_not_returned_by_alloc)
        /*002c*/ 	.word	0x00000000


	//----- nvinfo : EIATTR_FRAME_SIZE
	.align		4
.L_25:
        /*0030*/ 	.byte	0x04, 0x11
        /*0032*/ 	.short	(.L_27 - .L_26)
	.align		4
.L_26:
        /*0034*/ 	.word	index@(_ZN7cutlass13device_kernelINS_4gemm6kernel13GemmUniversalIN4cute5tupleIJiiiiEEENS1_10collective13CollectiveMmaINS1_35MainloopSm100TmaUmmaWarpSpecializedILi5ELi2ELi4ENS5_IJNS4_1CILi2EEENSA_ILi1EEESC_EEEEENS5_IJNSA_ILi128EEESF_NSA_ILi32EEEEEENS_12float_e4m3_tENS5_IJlSC_lEEESI_SJ_NS4_8TiledMMAINS4_8MMA_AtomIJNS4_10MMA_TraitsINS4_25SM100_MMA_F8F6F4_2x1SM_SSEJSI_SI_fSF_SF_NS4_17integral_constantINS4_4UMMA5MajorELSQ_0EEESR_NSO_INSP_7ScaleInELSS_0EEEST_EEEEEENS4_6LayoutINS5_IJSC_SC_SC_EEENS5_IJNSA_ILi0EEESY_SY_EEEEENS5_IJNS4_10UnderscoreES11_S11_EEEEENS4_18SM100_TMA_2SM_LOADENS4_14ComposedLayoutINS4_7SwizzleILi1ELi4ELi3EEENS4_18smem_ptr_flag_bitsILi8EEENSW_INS5_IJNSA_ILi8EEESG_EEENS5_IJSG_SC_EEEEEEEvNS4_8identityES14_S1E_vS1F_EENS_8epilogue10collective18CollectiveEpilogueINS1H_23Sm100TmaWarpSpecializedILi2ELi2ELi32ELb0ELb0EEEJNS5_IJNSA_ILi64EEESF_SG_EEENS5_IJNSW_IS1M_SC_EENSW_INS5_IJSG_SB_EEENS5_IJSC_S1M_EEEEEEEESI_SJ_SI_SJ_NS1H_6fusion15FusionCallbacksIS1L_NS1T_17LinearCombinationISI_fSI_fLNS_15FloatRoundStyleE2EEES1N_S1S_JEEENS4_5SM1004TMEM4LOAD26SM100_TMEM_LOAD_32dp32b32xENS4_13SM90_TMA_LOADES1E_NS4_39AutoVectorizingCopyWithAssumedAlignmentILi128EEENS4_14SM90_TMA_STOREES1E_S25_S25_EEEvvEEEEvNT_6ParamsE)
        /*0038*/ 	.word	0x00000000


	//----- nvinfo : EIATTR_MIN_STACK_SIZE
	.align		4
.L_27:
        /*003c*/ 	.byte	0x04, 0x12
        /*003e*/ 	.short	(.L_29 - .L_28)
	.align		4
.L_28:
        /*0040*/ 	.word	index@(_ZN7cutlass13device_kernelINS_4gemm6kernel13GemmUniversalIN4cute5tupleIJiiiiEEENS1_10collective13CollectiveMmaINS1_35MainloopSm100TmaUmmaWarpSpecializedILi5ELi2ELi4ENS5_IJNS4_1CILi2EEENSA_ILi1EEESC_EEEEENS5_IJNSA_ILi128EEESF_NSA_ILi32EEEEEENS_12float_e4m3_tENS5_IJlSC_lEEESI_SJ_NS4_8TiledMMAINS4_8MMA_AtomIJNS4_10MMA_TraitsINS4_25SM100_MMA_F8F6F4_2x1SM_SSEJSI_SI_fSF_SF_NS4_17integral_constantINS4_4UMMA5MajorELSQ_0EEESR_NSO_INSP_7ScaleInELSS_0EEEST_EEEEEENS4_6LayoutINS5_IJSC_SC_SC_EEENS5_IJNSA_ILi0EEESY_SY_EEEEENS5_IJNS4_10UnderscoreES11_S11_EEEEENS4_18SM100_TMA_2SM_LOADENS4_14ComposedLayoutINS4_7SwizzleILi1ELi4ELi3EEENS4_18smem_ptr_flag_bitsILi8EEENSW_INS5_IJNSA_ILi8EEESG_EEENS5_IJSG_SC_EEEEEEEvNS4_8identityES14_S1E_vS1F_EENS_8epilogue10collective18CollectiveEpilogueINS1H_23Sm100TmaWarpSpecializedILi2ELi2ELi32ELb0ELb0EEEJNS5_IJNSA_ILi64EEESF_SG_EEENS5_IJNSW_IS1M_SC_EENSW_INS5_IJSG_SB_EEENS5_IJSC_S1M_EEEEEEEESI_SJ_SI_SJ_NS1H_6fusion15FusionCallbacksIS1L_NS1T_17LinearCombinationISI_fSI_fLNS_15FloatRoundStyleE2EEES1N_S1S_JEEENS4_5SM1004TMEM4LOAD26SM100_TMEM_LOAD_32dp32b32xENS4_13SM90_TMA_LOADES1E_NS4_39AutoVectorizingCopyWithAssumedAlignmentILi128EEENS4_14SM90_TMA_STOREES1E_S25_S25_EEEvvEEEEvNT_6ParamsE)
        /*0044*/ 	.word	0x00000000
.L_29:


//--------------------- .nv.compat                --------------------------
	.section	.nv.compat,"",@"SHT_CUDA_COMPAT_INFO"
	.align	4
        /*0000*/ 	.byte	0x02, 0x09, 0x01, 0x00, 0x02, 0x02, 0x02, 0x00, 0x02, 0x05, 0x05, 0x00, 0x03, 0x07, 0x01, 0x01
        /*0010*/ 	.byte	0x02, 0x03, 0x01, 0x00, 0x02, 0x06, 0x01, 0x00, 0x04, 0x0b, 0x08, 0x00, 0x09, 0x00, 0x00, 0x00
        /*0020*/ 	.byte	0x00, 0x00, 0x00, 0x00


//--------------------- .nv.info._ZN7cutlass13device_kernelINS_4gemm6kernel13GemmUniversalIN4cute5tupleIJiiiiEEENS1_10collective13CollectiveMmaINS1_35MainloopSm100TmaUmmaWarpSpecializedILi5ELi2ELi4ENS5_IJNS4_1CILi2EEENSA_ILi1EEESC_EEEEENS5_IJNSA_ILi128EEESF_NSA_ILi32EEEEEENS_12float_e4m3_tENS5_IJlSC_lEEESI_SJ_NS4_8TiledMMAINS4_8MMA_AtomIJNS4_10MMA_TraitsINS4_25SM100_MMA_F8F6F4_2x1SM_SSEJSI_SI_fSF_SF_NS4_17integral_constantINS4_4UMMA5MajorELSQ_0EEESR_NSO_INSP_7ScaleInELSS_0EEEST_EEEEEENS4_6LayoutINS5_IJSC_SC_SC_EEENS5_IJNSA_ILi0EEESY_SY_EEEEENS5_IJNS4_10UnderscoreES11_S11_EEEEENS4_18SM100_TMA_2SM_LOADENS4_14ComposedLayoutINS4_7SwizzleILi1ELi4ELi3EEENS4_18smem_ptr_flag_bitsILi8EEENSW_INS5_IJNSA_ILi8EEESG_EEENS5_IJSG_SC_EEEEEEEvNS4_8identityES14_S1E_vS1F_EENS_8epilogue10collective18CollectiveEpilogueINS1H_23Sm100TmaWarpSpecializedILi2ELi2ELi32ELb0ELb0EEEJNS5_IJNSA_ILi64EEESF_SG_EEENS5_IJNSW_IS1M_SC_EENSW_INS5_IJSG_SB_EEENS5_IJSC_S1M_EEEEEEEESI_SJ_SI_SJ_NS1H_6fusion15FusionCallbacksIS1L_NS1T_17LinearCombinationISI_fSI_fLNS_15FloatRoundStyleE2EEES1N_S1S_JEEENS4_5SM1004TMEM4LOAD26SM100_TMEM_LOAD_32dp32b32xENS4_13SM90_TMA_LOADES1E_NS4_39AutoVectorizingCopyWithAssumedAlignmentILi128EEENS4_14SM90_TMA_STOREES1E_S25_S25_EEEvvEEEEvNT_6ParamsE --------------------------
	.section	.nv.info._ZN7cutlass13device_kernelINS_4gemm6kernel13GemmUniversalIN4cute5tupleIJiiiiEEENS1_10collective13CollectiveMmaINS1_35MainloopSm100TmaUmmaWarpSpecializedILi5ELi2ELi4ENS5_IJNS4_1CILi2EEENSA_ILi1EEESC_EEEEENS5_IJNSA_ILi128EEESF_NSA_ILi32EEEEEENS_12float_e4m3_tENS5_IJlSC_lEEESI_SJ_NS4_8TiledMMAINS4_8MMA_AtomIJNS4_10MMA_TraitsINS4_25SM100_MMA_F8F6F4_2x1SM_SSEJSI_SI_fSF_SF_NS4_17integral_constantINS4_4UMMA5MajorELSQ_0EEESR_NSO_INSP_7ScaleInELSS_0EEEST_EEEEEENS4_6LayoutINS5_IJSC_SC_SC_EEENS5_IJNSA_ILi0EEESY_SY_EEEEENS5_IJNS4_10UnderscoreES11_S11_EEEEENS4_18SM100_TMA_2SM_LOADENS4_14ComposedLayoutINS4_7SwizzleILi1ELi4ELi3EEENS4_18smem_ptr_flag_bitsILi8EEENSW_INS5_IJNSA_ILi8EEESG_EEENS5_IJSG_SC_EEEEEEEvNS4_8identityES14_S1E_vS1F_EENS_8epilogue10collective18CollectiveEpilogueINS1H_23Sm100TmaWarpSpecializedILi2ELi2ELi32ELb0ELb0EEEJNS5_IJNSA_ILi64EEESF_SG_EEENS5_IJNSW_IS1M_SC_EENSW_INS5_IJSG_SB_EEENS5_IJSC_S1M_EEEEEEEESI_SJ_SI_SJ_NS1H_6fusion15FusionCallbacksIS1L_NS1T_17LinearCombinationISI_fSI_fLNS_15FloatRoundStyleE2EEES1N_S1S_JEEENS4_5SM1004TMEM4LOAD26SM100_TMEM_LOAD_32dp32b32xENS4_13SM90_TMA_LOADES1E_NS4_39AutoVectorizingCopyWithAssumedAlignmentILi128EEENS4_14SM90_TMA_STOREES1E_S25_S25_EEEvvEEEEvNT_6ParamsE,"",@"SHT_CUDA_INFO"
	.sectionflags	@""
	.align	4


	//----- nvinfo : EIATTR_CUDA_API_VERSION
	.align		4
        /*0000*/ 	.byte	0x04, 0x37
        /*0002*/ 	.short	(.L_31 - .L_30)
.L_30:
        /*0004*/ 	.word	0x00000082


	//----- nvinfo : EIATTR_KPARAM_INFO
	.align		4
.L_31:
        /*0008*/ 	.byte	0x04, 0x17
        /*000a*/ 	.short	(.L_33 - .L_32)
.L_32:
        /*000c*/ 	.word	0x00000000
        /*0010*/ 	.short	0x0000
        /*0012*/ 	.short	0x0000
        /*0014*/ 	.byte	0x00, 0xf0, 0x01, 0x20


	//----- nvinfo : EIATTR_AT_ENTRY_FRAGMENTS
	.align		4
.L_33:
        /*0018*/ 	.byte	0x04, 0x4f
        /*001a*/ 	.short	(.L_35 - .L_34)


	//   ....[0]....
.L_34:
        /*001c*/ 	.word	0x00000007


	//----- nvinfo : EIATTR_RESERVED_SMEM_USED
	.align		4
.L_35:
        /*0020*/ 	.byte	0x01, 0x41
	.zero		2


	//----- nvinfo : EIATTR_SPARSE_MMA_MASK
	.align		4
        /*0024*/ 	.byte	0x03, 0x50
        /*0026*/ 	.short	0x0000


	//----- nvinfo : EIATTR_TCGEN05_2CTA_USED
	.align		4
        /*0028*/ 	.byte	0x01, 0x52
	.zero		2


	//----- nvinfo : EIATTR_MAXREG_COUNT
	.align		4
        /*002c*/ 	.byte	0x03, 0x1b
        /*002e*/ 	.short	0x00ff


	//----- nvinfo : EIATTR_NUM_BARRIERS
	.align		4
        /*0030*/ 	.byte	0x02, 0x4c
        /*0032*/ 	.byte	0x07
	.zero		1


	//----- nvinfo : EIATTR_EXTERNS
	.align		4
        /*0034*/ 	.byte	0x04, 0x0f
        /*0036*/ 	.short	(.L_37 - .L_36)


	//   ....[0]....
	.align		4
.L_36:
        /*0038*/ 	.word	index@(__assertfail)


	//----- nvinfo : EIATTR_MERCURY_ISA_VERSION
	.align		4
.L_37:
        /*003c*/ 	.byte	0x03, 0x5f
        /*003e*/ 	.short	0x0101


	//----- nvinfo : EIATTR_INT_WARP_WIDE_INSTR_OFFSETS
	.align		4
        /*0040*/ 	.byte	0x04, 0x31
        /*0042*/ 	.short	(.L_39 - .L_38)


	//   ....[0]....
.L_38:
        /*0044*/ 	.word	0x00000cf0


	//   ....[1]....
        /*0048*/ 	.word	0x00000d90


	//   ....[2]....
        /*004c*/ 	.word	0x000020c0


	//   ....[3]....
        /*0050*/ 	.word	0x00003ee0


	//   ....[4]....
        /*0054*/ 	.word	0x00003f00


	//   ....[5]....
        /*0058*/ 	.word	0x00003f30


	//   ....[6]....
        /*005c*/ 	.word	0x00004860


	//   ....[7]....
        /*0060*/ 	.word	0x00004880


	//   ....[8]....
        /*0064*/ 	.word	0x00004980


	//   ....[9]....
        /*0068*/ 	.word	0x00004b10


	//   ....[10]....
        /*006c*/ 	.word	0x00004b20


	//   ....[11]....
        /*0070*/ 	.word	0x00004cb0


	//----- nvinfo : EIATTR_COOP_GROUP_MASK_REGIDS
	.align		4
.L_39:
        /*0074*/ 	.byte	0x04, 0x29
        /*0076*/ 	.short	(.L_41 - .L_40)


	//   ....[0]....
.L_40:
        /*0078*/ 	.word	0xffffffff


	//   ....[1]....
        /*007c*/ 	.word	0xffffffff


	//   ....[2]....
        /*0080*/ 	.word	0xffffffff


	//   ....[3]....
        /*0084*/ 	.word	0xffffffff


	//   ....[4]....
        /*0088*/ 	.word	0xffffffff


	//   ....[5]....
        /*008c*/ 	.word	0xffffffff


	//   ....[6]....
        /*0090*/ 	.word	0xffffffff


	//   ....[7]....
        /*0094*/ 	.word	0xffffffff


	//   ....[8]....
        /*0098*/ 	.word	0xffffffff


	//   ....[9]....
        /*009c*/ 	.word	0xffffffff


	//   ....[10]....
        /*00a0*/ 	.word	0xffffffff


	//   ....[11]....
        /*00a4*/ 	.word	0xffffffff


	//   ....[12]....
        /*00a8*/ 	.word	0xffffffff


	//   ....[13]....
        /*00ac*/ 	.word	0xffffffff


	//----- nvinfo : EIATTR_COOP_GROUP_INSTR_OFFSETS
	.align		4
.L_41:
        /*00b0*/ 	.byte	0x04, 0x28
        /*00b2*/ 	.short	(.L_43 - .L_42)


	//   ....[0]....
.L_42:
        /*00b4*/ 	.word	0x000000c0


	//   ....[1]....
        /*00b8*/ 	.word	0x00000500


	//   ....[2]....
        /*00bc*/ 	.word	0x000006a0


	//   ....[3]....
        /*00c0*/ 	.word	0x000007f0


	//   ....[4]....
        /*00c4*/ 	.word	0x000008e0


	//   ....[5]....
        /*00c8*/ 	.word	0x00000a40


	//   ....[6]....
        /*00cc*/ 	.word	0x00000bd0


	//   ....[7]....
        /*00d0*/ 	.word	0x00000e10


	//   ....[8]....
        /*00d4*/ 	.word	0x00001fa0


	//   ....[9]....
        /*00d8*/ 	.word	0x00002e10


	//   ....[10]....
        /*00dc*/ 	.word	0x000032e0


	//   ....[11]....
        /*00e0*/ 	.word	0x00003310


	//   ....[12]....
        /*00e4*/ 	.word	0x00003de0


	//   ....[13]....
        /*00e8*/ 	.word	0x00003ff0


	//----- nvinfo : EIATTR_VRC_CTA_INIT_COUNT
	.align		4
.L_43:
        /*00ec*/ 	.byte	0x02, 0x4a
        /*00ee*/ 	.byte	0x80
	.zero		1


	//----- nvinfo : EIATTR_SYSCALL_OFFSETS
	.align		4
        /*00f0*/ 	.byte	0x04, 0x46
        /*00f2*/ 	.short	(.L_45 - .L_44)


	//   ....[0]....
.L_44:
        /*00f4*/ 	.word	0x00005700


	//   ....[1]....
        /*00f8*/ 	.word	0x00005840


	//   ....[2]....
        /*00fc*/ 	.word	0x00006030


	//   ....[3]....
        /*0100*/ 	.word	0x00006e10


	//----- nvinfo : EIATTR_MBARRIER_INSTR_OFFSETS
	.align		4
.L_45:
        /*0104*/ 	.byte	0x04, 0x39
        /*0106*/ 	.short	(.L_47 - .L_46)


	//   ....[0]....
.L_46:
        /*0108*/ 	.word	0x000005f0
        /*010c*/ 	.word	0x000000ff
        /*0110*/ 	.word	0x00000000
        /*0114*/ 	.short	0x0100
        /*0116*/ 	.byte	0x08
	.zero		1


	//   ....[1]....
        /*0118*/ 	.word	0x00000600
        /*011c*/ 	.word	0x000000ff
        /*0120*/ 	.word	0x00000028
        /*0124*/ 	.short	0x0100
        /*0126*/ 	.byte	0x08
	.zero		1


	//   ....[2]....
        /*0128*/ 	.word	0x00000610
        /*012c*/ 	.word	0x000000ff
        /*0130*/ 	.word	0x00000008
        /*0134*/ 	.short	0x0100
        /*0136*/ 	.byte	0x08
	.zero		1


	//   ....[3]....
        /*0138*/ 	.word	0x00000620
        /*013c*/ 	.word	0x000000ff
        /*0140*/ 	.word	0x00000030
        /*0144*/ 	.short	0x0100
        /*0146*/ 	.byte	0x08
	.zero		1


	//   ....[4]....
        /*0148*/ 	.word	0x00000630
        /*014c*/ 	.word	0x000000ff
        /*0150*/ 	.word	0x00000010
        /*0154*/ 	.short	0x0100
        /*0156*/ 	.byte	0x08
	.zero		1


	//   ....[5]....
        /*0158*/ 	.word	0x00000640
        /*015c*/ 	.word	0x000000ff
        /*0160*/ 	.word	0x00000038
        /*0164*/ 	.short	0x0100
        /*0166*/ 	.byte	0x08
	.zero		1


	//   ....[6]....
        /*0168*/ 	.word	0x00000650
        /*016c*/ 	.word	0x000000ff
        /*0170*/ 	.word	0x00000018
        /*0174*/ 	.short	0x0100
        /*0176*/ 	.byte	0x08
	.zero		1


	//   ....[7]....
        /*0178*/ 	.word	0x00000660
        /*017c*/ 	.word	0x000000ff
        /*0180*/ 	.word	0x00000040
        /*0184*/ 	.short	0x0100
        /*0186*/ 	.byte	0x08
	.zero		1


	//   ....[8]....
        /*0188*/ 	.word	0x00000670
        /*018c*/ 	.word	0x000000ff
        /*0190*/ 	.word	0x00000020
        /*0194*/ 	.short	0x0100
        /*0196*/ 	.byte	0x08
	.zero		1


	//   ....[9]....
        /*0198*/ 	.word	0x00000680
        /*019c*/ 	.word	0x000000ff
        /*01a0*/ 	.word	0x00000048
        /*01a4*/ 	.short	0x0100
        /*01a6*/ 	.byte	0x08
	.zero		1


	//   ....[10]....
        /*01a8*/ 	.word	0x000007a0
        /*01ac*/ 	.word	0x000000ff
        /*01b0*/ 	.word	0x00000050
        /*01b4*/ 	.short	0x0100
        /*01b6*/ 	.byte	0x09
	.zero		1


	//   ....[11]....
        /*01b8*/ 	.word	0x000007b0
        /*01bc*/ 	.word	0x000000ff
        /*01c0*/ 	.word	0x00000060
        /*01c4*/ 	.short	0x0100
        /*01c6*/ 	.byte	0x09
	.zero		1


	//   ....[12]....
        /*01c8*/ 	.word	0x000007c0
        /*01cc*/ 	.word	0x000000ff
        /*01d0*/ 	.word	0x00000058
        /*01d4*/ 	.short	0x0100
        /*01d6*/ 	.byte	0x09
	.zero		1


	//   ....[13]....
        /*01d8*/ 	.word	0x000007d0
        /*01dc*/ 	.word	0x000000ff
        /*01e0*/ 	.word	0x00000068
        /*01e4*/ 	.short	0x0100
        /*01e6*/ 	.byte	0x09
	.zero		1


	//   ....[14]....
        /*01e8*/ 	.word	0x000008b0
        /*01ec*/ 	.word	0x000000ff
        /*01f0*/ 	.word	0x00000070
        /*01f4*/ 	.short	0x0100
        /*01f6*/ 	.byte	0x08
	.zero		1


	//   ....[15]....
        /*01f8*/ 	.word	0x000008c0
        /*01fc*/ 	.word	0x000000ff
        /*0200*/ 	.word	0x00000078
        /*0204*/ 	.short	0x0100
        /*0206*/ 	.byte	0x08
	.zero		1


	//   ....[16]....
        /*0208*/ 	.word	0x000009f0
        /*020c*/ 	.word	0x000000ff
        /*0210*/ 	.word	0x00000080
        /*0214*/ 	.short	0x0100
        /*0216*/ 	.byte	0x08
	.zero		1


	//   ....[17]....
        /*0218*/ 	.word	0x00000a00
        /*021c*/ 	.word	0x000000ff
        /*0220*/ 	.word	0x00000090
        /*0224*/ 	.short	0x0100
        /*0226*/ 	.byte	0x08
	.zero		1


	//   ....[18]....
        /*0228*/ 	.word	0x00000a10
        /*022c*/ 	.word	0x000000ff
        /*0230*/ 	.word	0x00000088
        /*0234*/ 	.short	0x0100
        /*0236*/ 	.byte	0x08
	.zero		1


	//   ....[19]....
        /*0238*/ 	.word	0x00000a20
        /*023c*/ 	.word	0x000000ff
        /*0240*/ 	.word	0x00000098
        /*0244*/ 	.short	0x0100
        /*0246*/ 	.byte	0x08
	.zero		1


	//   ....[20]....
        /*0248*/ 	.word	0x00000b40
        /*024c*/ 	.word	0x000000ff
        /*0250*/ 	.word	0x000000a0
        /*0254*/ 	.short	0x0100
        /*0256*/ 	.byte	0x09
	.zero		1


	//   ....[21]....
        /*0258*/ 	.word	0x00000b50
        /*025c*/ 	.word	0x000000ff
        /*0260*/ 	.word	0x000000c0
        /*0264*/ 	.short	0x0100
        /*0266*/ 	.byte	0x09
	.zero		1


	//   ....[22]....
        /*0268*/ 	.word	0x00000b60
        /*026c*/ 	.word	0x000000ff
        /*0270*/ 	.word	0x000000a8
        /*0274*/ 	.short	0x0100
        /*0276*/ 	.byte	0x09
	.zero		1


	//   ....[23]....
        /*0278*/ 	.word	0x00000b70
        /*027c*/ 	.word	0x000000ff
        /*0280*/ 	.word	0x000000c8
        /*0284*/ 	.short	0x0100
        /*0286*/ 	.byte	0x09
	.zero		1


	//   ....[24]....
        /*0288*/ 	.word	0x00000b80
        /*028c*/ 	.word	0x000000ff
        /*0290*/ 	.word	0x000000b0
        /*0294*/ 	.short	0x0100
        /*0296*/ 	.byte	0x09
	.zero		1


	//   ....[25]....
        /*0298*/ 	.word	0x00000b90
        /*029c*/ 	.word	0x000000ff
        /*02a0*/ 	.word	0x000000d0
        /*02a4*/ 	.short	0x0100
        /*02a6*/ 	.byte	0x09
	.zero		1


	//   ....[26]....
        /*02a8*/ 	.word	0x00000ba0
        /*02ac*/ 	.word	0x000000ff
        /*02b0*/ 	.word	0x000000b8
        /*02b4*/ 	.short	0x0100
        /*02b6*/ 	.byte	0x09
	.zero		1


	//   ....[27]....
        /*02b8*/ 	.word	0x00000bb0
        /*02bc*/ 	.word	0x000000ff
        /*02c0*/ 	.word	0x000000d8
        /*02c4*/ 	.short	0x0100
        /*02c6*/ 	.byte	0x09
	.zero		1


	//   ....[28]....
        /*02c8*/ 	.word	0x00000ca0
        /*02cc*/ 	.word	0x000000ff
        /*02d0*/ 	.word	0x000000e0
        /*02d4*/ 	.short	0x0100
        /*02d6*/ 	.byte	0x08
	.zero		1


	//   ....[29]....
        /*02d8*/ 	.word	0x00000cb0
        /*02dc*/ 	.word	0x000000ff
        /*02e0*/ 	.word	0x000000f0
        /*02e4*/ 	.short	0x0100
        /*02e6*/ 	.byte	0x08
	.zero		1


	//   ....[30]....
        /*02e8*/ 	.word	0x00000cc0
        /*02ec*/ 	.word	0x000000ff
        /*02f0*/ 	.word	0x000000e8
        /*02f4*/ 	.short	0x0100
        /*02f6*/ 	.byte	0x08
	.zero		1


	//   ....[31]....
        /*02f8*/ 	.word	0x00000cd0
        /*02fc*/ 	.word	0x000000ff
        /*0300*/ 	.word	0x000000f8
        /*0304*/ 	.short	0x0100
        /*0306*/ 	.byte	0x08
	.zero		1


	//   ....[32]....
        /*0308*/ 	.word	0x00000dc0
        /*030c*/ 	.word	0x000000ff
        /*0310*/ 	.word	0x00000100
        /*0314*/ 	.short	0x0100
        /*0316*/ 	.byte	0x07
	.zero		1


	//   ....[33]....
        /*0318*/ 	.word	0x000017d0
        /*031c*/ 	.word	0x00000003
        /*0320*/ 	.word	0x000000f0
        /*0324*/ 	.short	0x010a
        /*0326*/ 	.byte	0xff
	.zero		1


	//   ....[34]....
        /*0328*/ 	.word	0x00001800
        /*032c*/ 	.word	0x00000003
        /*0330*/ 	.word	0x000000e0
        /*0334*/ 	.short	0x0101
        /*0336*/ 	.byte	0xff
	.zero		1


	//   ....[35]....
        /*0338*/ 	.word	0x00001900
        /*033c*/ 	.word	0x000000ff
        /*0340*/ 	.word	0x00000028
        /*0344*/ 	.short	0x010a
        /*0346*/ 	.byte	0x08
	.zero		1


	//   ....[36]....
        /*0348*/ 	.word	0x000019c0
        /*034c*/ 	.word	0x000000ff
        /*0350*/ 	.word	0x00000028
        /*0354*/ 	.short	0x010a
        /*0356*/ 	.byte	0x21
	.zero		1


	//   ....[37]....
        /*0358*/ 	.word	0x00001b80
        /*035c*/ 	.word	0x000000ff
        /*0360*/ 	.word	0x00000028
        /*0364*/ 	.short	0x010a
        /*0366*/ 	.byte	0x08
	.zero		1


	//   ....[38]....
        /*0368*/ 	.word	0x00001c60
        /*036c*/ 	.word	0x000000ff
        /*0370*/ 	.word	0x00000078
        /*0374*/ 	.short	0x0101
        /*0376*/ 	.byte	0x06
	.zero		1


	//   ....[39]....
        /*0378*/ 	.word	0x00001c80
        /*037c*/ 	.word	0x000000ff
        /*0380*/ 	.word	0x00000028
        /*0384*/ 	.short	0x010a
        /*0386*/ 	.byte	0x08
	.zero		1


	//   ....[40]....
        /*0388*/ 	.word	0x00001d00
        /*038c*/ 	.word	0x000000ff
        /*0390*/ 	.word	0x00000028
        /*0394*/ 	.short	0x010a
        /*0396*/ 	.byte	0x11
	.zero		1


	//   ....[41]....
        /*0398*/ 	.word	0x00001e90
        /*039c*/ 	.word	0x000000ff
        /*03a0*/ 	.word	0x00000028
        /*03a4*/ 	.short	0x010a
        /*03a6*/ 	.byte	0x08
	.zero		1


	//   ....[42]....
        /*03a8*/ 	.word	0x00001fd0
        /*03ac*/ 	.word	0x00000002
        /*03b0*/ 	.word	0x00000080
        /*03b4*/ 	.short	0x010a
        /*03b6*/ 	.byte	0xff
	.zero		1


	//   ....[43]....
        /*03b8*/ 	.word	0x00002090
        /*03bc*/ 	.word	0x00000002
        /*03c0*/ 	.word	0x00000000
        /*03c4*/ 	.short	0x0101
        /*03c6*/ 	.byte	0xff
	.zero		1


	//   ....[44]....
        /*03c8*/ 	.word	0x000025f0
        /*03cc*/ 	.word	0x000000ff
        /*03d0*/ 	.word	0x00000000
        /*03d4*/ 	.short	0x010a
        /*03d6*/ 	.byte	0x04
	.zero		1


	//   ....[45]....
        /*03d8*/ 	.word	0x00002680
        /*03dc*/ 	.word	0x000000ff
        /*03e0*/ 	.word	0x00000000
        /*03e4*/ 	.short	0x010a
        /*03e6*/ 	.byte	0x04
	.zero		1


	//   ....[46]....
        /*03e8*/ 	.word	0x00002710
        /*03ec*/ 	.word	0x000000ff
        /*03f0*/ 	.word	0x00000000
        /*03f4*/ 	.short	0x010a
        /*03f6*/ 	.byte	0x04
	.zero		1


	//   ....[47]....
        /*03f8*/ 	.word	0x000027a0
        /*03fc*/ 	.word	0x000000ff
        /*0400*/ 	.word	0x00000000
        /*0404*/ 	.short	0x010a
        /*0406*/ 	.byte	0x04
	.zero		1


	//   ....[48]....
        /*0408*/ 	.word	0x00002840
        /*040c*/ 	.word	0x00000000
        /*0410*/ 	.word	0x00000000
        /*0414*/ 	.short	0x010a
        /*0416*/ 	.byte	0xff
	.zero		1


	//   ....[49]....
        /*0418*/ 	.word	0x00002970
        /*041c*/ 	.word	0x00000000
        /*0420*/ 	.word	0x000000e0
        /*0424*/ 	.short	0x010a
        /*0426*/ 	.byte	0xff
	.zero		1


	//   ....[50]....
        /*0428*/ 	.word	0x000029e0
        /*042c*/ 	.word	0x00000004
        /*0430*/ 	.word	0x00000000
        /*0434*/ 	.short	0x0101
        /*0436*/ 	.byte	0xff
	.zero		1


	//   ....[51]....
        /*0438*/ 	.word	0x00002a00
        /*043c*/ 	.word	0x000000ff
        /*0440*/ 	.word	0x00000090
        /*0444*/ 	.short	0x010a
        /*0446*/ 	.byte	0x05
	.zero		1


	//   ....[52]....
        /*0448*/ 	.word	0x00002b20
        /*044c*/ 	.word	0x00000000
        /*0450*/ 	.word	0x00000080
        /*0454*/ 	.short	0x010a
        /*0456*/ 	.byte	0xff
	.zero		1


	//   ....[53]....
        /*0458*/ 	.word	0x00002c20
        /*045c*/ 	.word	0x00000000
        /*0460*/ 	.word	0x00000000
        /*0464*/ 	.short	0x0101
        /*0466*/ 	.byte	0xff
	.zero		1


	//   ....[54]....
        /*0468*/ 	.word	0x00002cb0
        /*046c*/ 	.word	0x000000ff
        /*0470*/ 	.word	0x00000090
        /*0474*/ 	.short	0x0106
        /*0476*/ 	.byte	0x05
	.zero		1


	//   ....[55]....
        /*0478*/ 	.word	0x00002cd0
        /*047c*/ 	.word	0x000000ff
        /*0480*/ 	.word	0x00000090
        /*0484*/ 	.short	0x010a
        /*0486*/ 	.byte	0x05
	.zero		1


	//   ....[56]....
        /*0488*/ 	.word	0x00002d60
        /*048c*/ 	.word	0x000000ff
        /*0490*/ 	.word	0x00000090
        /*0494*/ 	.short	0x0106
        /*0496*/ 	.byte	0x04
	.zero		1


	//   ....[57]....
        /*0498*/ 	.word	0x00002da0
        /*049c*/ 	.word	0x00000000
        /*04a0*/ 	.word	0x00000090
        /*04a4*/ 	.short	0x010a
        /*04a6*/ 	.byte	0xff
	.zero		1


	//   ....[58]....
        /*04a8*/ 	.word	0x00002fe0
        /*04ac*/ 	.word	0x000000ff
        /*04b0*/ 	.word	0x00000008
        /*04b4*/ 	.short	0x010a
        /*04b6*/ 	.byte	0x06
	.zero		1


	//   ....[59]....
        /*04b8*/ 	.word	0x00003000
        /*04bc*/ 	.word	0x000000ff
        /*04c0*/ 	.word	0x00000008
        /*04c4*/ 	.short	0x010a
        /*04c6*/ 	.byte	0x06
	.zero		1


	//   ....[60]....
        /*04c8*/ 	.word	0x00003190
        /*04cc*/ 	.word	0x000000ff
        /*04d0*/ 	.word	0x00000008
        /*04d4*/ 	.short	0x010a
        /*04d6*/ 	.byte	0x06
	.zero		1


	//   ....[61]....
        /*04d8*/ 	.word	0x000031b0
        /*04dc*/ 	.word	0x000000ff
        /*04e0*/ 	.word	0x00000008
        /*04e4*/ 	.short	0x010a
        /*04e6*/ 	.byte	0x06
	.zero		1


	//   ....[62]....
        /*04e8*/ 	.word	0x00003270
        /*04ec*/ 	.word	0x000000ff
        /*04f0*/ 	.word	0x00000000
        /*04f4*/ 	.short	0x0101
        /*04f6*/ 	.byte	0x07
	.zero		1


	//   ....[63]....
        /*04f8*/ 	.word	0x00003550
        /*04fc*/ 	.word	0x00000000
        /*0500*/ 	.word	0x00000080
        /*0504*/ 	.short	0x010a
        /*0506*/ 	.byte	0xff
	.zero		1


	//   ....[64]....
        /*0508*/ 	.word	0x00003610
        /*050c*/ 	.word	0x00000000
        /*0510*/ 	.word	0x00000000
        /*0514*/ 	.short	0x0101
        /*0516*/ 	.byte	0xff
	.zero		1


	//   ....[65]....
        /*0518*/ 	.word	0x000036c0
        /*051c*/ 	.word	0x000000ff
        /*0520*/ 	.word	0x00000000
        /*0524*/ 	.short	0x010a
        /*0526*/ 	.byte	0x06
	.zero		1


	//   ....[66]....
        /*0528*/ 	.word	0x000036d0
        /*052c*/ 	.word	0x000000ff
        /*0530*/ 	.word	0x000000c0
        /*0534*/ 	.short	0x010a
        /*0536*/ 	.byte	0x0b
	.zero		1


	//   ....[67]....
        /*0538*/ 	.word	0x00003790
        /*053c*/ 	.word	0x000000ff
        /*0540*/ 	.word	0x00000000
        /*0544*/ 	.short	0x010a
        /*0546*/ 	.byte	0x09
	.zero		1


	//   ....[68]....
        /*0548*/ 	.word	0x000038d0
        /*054c*/ 	.word	0x000000ff
        /*0550*/ 	.word	0x00000000
        /*0554*/ 	.short	0x010a
        /*0556*/ 	.byte	0x06
	.zero		1


	//   ....[69]....
        /*0558*/ 	.word	0x00003ad0
        /*055c*/ 	.word	0x000000ff
        /*0560*/ 	.word	0x00000000
        /*0564*/ 	.short	0x010a
        /*0566*/ 	.byte	0x07
	.zero		1


	//   ....[70]....
        /*0568*/ 	.word	0x00003b60
        /*056c*/ 	.word	0x000000ff
        /*0570*/ 	.word	0x00000000
        /*0574*/ 	.short	0x010a
        /*0576*/ 	.byte	0x07
	.zero		1


	//   ....[71]....
        /*0578*/ 	.word	0x00003bf0
        /*057c*/ 	.word	0x000000ff
        /*0580*/ 	.word	0x00000000
        /*0584*/ 	.short	0x010a
        /*0586*/ 	.byte	0x07
	.zero		1


	//   ....[72]....
        /*0588*/ 	.word	0x00003c90
        /*058c*/ 	.word	0x00000000
        /*0590*/ 	.word	0x00000000
        /*0594*/ 	.short	0x010a
        /*0596*/ 	.byte	0xff
	.zero		1


	//   ....[73]....
        /*0598*/ 	.word	0x00003cd0
        /*059c*/ 	.word	0x00000000
        /*05a0*/ 	.word	0x00000000
        /*05a4*/ 	.short	0x010a
        /*05a6*/ 	.byte	0xff
	.zero		1


	//   ....[74]....
        /*05a8*/ 	.word	0x00003d40
        /*05ac*/ 	.word	0x000000ff
        /*05b0*/ 	.word	0x00000000
        /*05b4*/ 	.short	0x0101
        /*05b6*/ 	.byte	0x05
	.zero		1


	//   ....[75]....
        /*05b8*/ 	.word	0x00003d80
        /*05bc*/ 	.word	0x000000ff
        /*05c0*/ 	.word	0x00000100
        /*05c4*/ 	.short	0x010a
        /*05c6*/ 	.byte	0x08
	.zero		1


	//   ....[76]....
        /*05c8*/ 	.word	0x00003dd0
        /*05cc*/ 	.word	0x000000ff
        /*05d0*/ 	.word	0x00000000
        /*05d4*/ 	.short	0x0101
        /*05d6*/ 	.byte	0x05
	.zero		1


	//   ....[77]....
        /*05d8*/ 	.word	0x00004200
        /*05dc*/ 	.word	0x00000000
        /*05e0*/ 	.word	0x00000080
        /*05e4*/ 	.short	0x010a
        /*05e6*/ 	.byte	0xff
	.zero		1


	//   ....[78]....
        /*05e8*/ 	.word	0x000042c0
        /*05ec*/ 	.word	0x00000000
        /*05f0*/ 	.word	0x00000000
        /*05f4*/ 	.short	0x0101
        /*05f6*/ 	.byte	0xff
	.zero		1


	//   ....[79]....
        /*05f8*/ 	.word	0x000045e0
        /*05fc*/ 	.word	0x000000ff
        /*0600*/ 	.word	0x00000078
        /*0604*/ 	.short	0x010a
        /*0606*/ 	.byte	0x07
	.zero		1


	//   ....[80]....
        /*0608*/ 	.word	0x000047d0
        /*060c*/ 	.word	0x000000ff
        /*0610*/ 	.word	0x00000060
        /*0614*/ 	.short	0x010a
        /*0616*/ 	.byte	0x07
	.zero		1


	//   ....[81]....
        /*0618*/ 	.word	0x00004a30
        /*061c*/ 	.word	0x000000ff
        /*0620*/ 	.word	0x00000050
        /*0624*/ 	.short	0x010b
        /*0626*/ 	.byte	0x07
	.zero		1


	//   ....[82]....
        /*0628*/ 	.word	0x00004aa0
        /*062c*/ 	.word	0x000000ff
        /*0630*/ 	.word	0x00000000
        /*0634*/ 	.short	0x0101
        /*0636*/ 	.byte	0x0e
	.zero		1


	//   ....[83]....
        /*0638*/ 	.word	0x00004ae0
        /*063c*/ 	.word	0x000000ff
        /*0640*/ 	.word	0x00000068
        /*0644*/ 	.short	0x010a
        /*0646*/ 	.byte	0x07
	.zero		1


	//   ....[84]....
        /*0648*/ 	.word	0x00004d10
        /*064c*/ 	.word	0x000000ff
        /*0650*/ 	.word	0x00000058
        /*0654*/ 	.short	0x010b
        /*0656*/ 	.byte	0x07
	.zero		1


	//   ....[85]....
        /*0658*/ 	.word	0x00004d30
        /*065c*/ 	.word	0x000000ff
        /*0660*/ 	.word	0x00000000
        /*0664*/ 	.short	0x0101
        /*0666*/ 	.byte	0x0d
	.zero		1


	//   ....[86]....
        /*0668*/ 	.word	0x00004d60
        /*066c*/ 	.word	0x000000ff
        /*0670*/ 	.word	0x00000060
        /*0674*/ 	.short	0x010a
        /*0676*/ 	.byte	0x07
	.zero		1


	//   ....[87]....
        /*0678*/ 	.word	0x00004da0
        /*067c*/ 	.word	0x00000000
        /*0680*/ 	.word	0x00000068
        /*0684*/ 	.short	0x010a
        /*0686*/ 	.byte	0xff
	.zero		1


	//   ....[88]....
        /*0688*/ 	.word	0x000050d0
        /*068c*/ 	.word	0x00000000
        /*0690*/ 	.word	0x00000080
        /*0694*/ 	.short	0x010a
        /*0696*/ 	.byte	0xff
	.zero		1


	//   ....[89]....
        /*0698*/ 	.word	0x000051e0
        /*069c*/ 	.word	0x00000000
        /*06a0*/ 	.word	0x00000000
        /*06a4*/ 	.short	0x0101
        /*06a6*/ 	.byte	0xff
	.zero		1


	//   ....[90]....
        /*06a8*/ 	.word	0x00005bf0
        /*06ac*/ 	.word	0x00000003
        /*06b0*/ 	.word	0x00000050
        /*06b4*/ 	.short	0x010a
        /*06b6*/ 	.byte	0xff
	.zero		1


	//   ....[91]....
        /*06b8*/ 	.word	0x00005c40
        /*06bc*/ 	.word	0x0000006f
        /*06c0*/ 	.word	0x000000a0
        /*06c4*/ 	.short	0x010a
        /*06c6*/ 	.byte	0xff
	.zero		1


	//   ....[92]....
        /*06c8*/ 	.word	0x00005d70
        /*06cc*/ 	.word	0x00000003
        /*06d0*/ 	.word	0x00000050
        /*06d4*/ 	.short	0x010a
        /*06d6*/ 	.byte	0xff
	.zero		1


	//   ....[93]....
        /*06d8*/ 	.word	0x00005eb0
        /*06dc*/ 	.word	0x00000000
        /*06e0*/ 	.word	0x00000000
        /*06e4*/ 	.short	0x0101
        /*06e6*/ 	.byte	0xff
	.zero		1


	//   ....[94]....
        /*06e8*/ 	.word	0x00005f10
        /*06ec*/ 	.word	0x0000006f
        /*06f0*/ 	.word	0x000000a0
        /*06f4*/ 	.short	0x010a
        /*06f6*/ 	.byte	0xff
	.zero		1


	//   ....[95]....
        /*06f8*/ 	.word	0x00006ab0
        /*06fc*/ 	.word	0x0000007d
        /*0700*/ 	.word	0x00000050
        /*0704*/ 	.short	0x010a
        /*0706*/ 	.byte	0xff
	.zero		1


	//   ....[96]....
        /*0708*/ 	.word	0x00006b70
        /*070c*/ 	.word	0x0000007d
        /*0710*/ 	.word	0x00000050
        /*0714*/ 	.short	0x010a
        /*0716*/ 	.byte	0xff
	.zero		1


	//   ....[97]....
        /*0718*/ 	.word	0x00006cb0
        /*071c*/ 	.word	0x00000002
        /*0720*/ 	.word	0x00000000
        /*0724*/ 	.short	0x0101
        /*0726*/ 	.byte	0xff
	.zero		1


	//   ....[98]....
        /*0728*/ 	.word	0x00006f90
        /*072c*/ 	.word	0x0000006f
        /*0730*/ 	.word	0x00000000
        /*0734*/ 	.short	0x0101
        /*0736*/ 	.byte	0xff
	.zero		1


	//   ....[99]....
        /*0738*/ 	.word	0x00007940
        /*073c*/ 	.word	0x00000003
        /*0740*/ 	.word	0x000000f0
        /*0744*/ 	.short	0x010a
        /*0746*/ 	.byte	0xff
	.zero		1


	//   ....[100]....
        /*0748*/ 	.word	0x000079a0
        /*074c*/ 	.word	0x00000002
        /*0750*/ 	.word	0x00000028
        /*0754*/ 	.short	0x010a
        /*0756*/ 	.byte	0xff
	.zero		1


	//   ....[101]....
        /*0758*/ 	.word	0x00007a00
        /*075c*/ 	.word	0x00000002
        /*0760*/ 	.word	0x00000028
        /*0764*/ 	.short	0x010a
        /*0766*/ 	.byte	0xff
	.zero		1


	//   ....[102]....
        /*0768*/ 	.word	0x00007a50
        /*076c*/ 	.word	0x00000002
        /*0770*/ 	.word	0x00000080
        /*0774*/ 	.short	0x010a
        /*0776*/ 	.byte	0xff
	.zero		1


	//   ....[103]....
        /*0778*/ 	.word	0x00007ab0
        /*077c*/ 	.word	0x00000000
        /*0780*/ 	.word	0x00000000
        /*0784*/ 	.short	0x010a
        /*0786*/ 	.byte	0xff
	.zero		1


	//   ....[104]....
        /*0788*/ 	.word	0x00007b10
        /*078c*/ 	.word	0x00000000
        /*0790*/ 	.word	0x00000000
        /*0794*/ 	.short	0x010a
        /*0796*/ 	.byte	0xff
	.zero		1


	//   ....[105]....
        /*0798*/ 	.word	0x00007b70
        /*079c*/ 	.word	0x00000000
        /*07a0*/ 	.word	0x00000000
        /*07a4*/ 	.short	0x010a
        /*07a6*/ 	.byte	0xff
	.zero		1


	//   ....[106]....
        /*07a8*/ 	.word	0x00007bd0
        /*07ac*/ 	.word	0x00000000
        /*07b0*/ 	.word	0x00000000
        /*07b4*/ 	.short	0x010a
        /*07b6*/ 	.byte	0xff
	.zero		1


	//   ....[107]....
        /*07b8*/ 	.word	0x00007c20
        /*07bc*/ 	.word	0x00000000
        /*07c0*/ 	.word	0x000000e0
        /*07c4*/ 	.short	0x010a
        /*07c6*/ 	.byte	0xff
	.zero		1


	//   ....[108]....
        /*07c8*/ 	.word	0x00007c80
        /*07cc*/ 	.word	0x00000000
        /*07d0*/ 	.word	0x00000090
        /*07d4*/ 	.short	0x010a
        /*07d6*/ 	.byte	0xff
	.zero		1


	//   ....[109]....
        /*07d8*/ 	.word	0x00007cd0
        /*07dc*/ 	.word	0x00000000
        /*07e0*/ 	.word	0x00000080
        /*07e4*/ 	.short	0x010a
        /*07e6*/ 	.byte	0xff
	.zero		1


	//   ....[110]....
        /*07e8*/ 	.word	0x00007d30
        /*07ec*/ 	.word	0x00000000
        /*07f0*/ 	.word	0x00000090
        /*07f4*/ 	.short	0x010a
        /*07f6*/ 	.byte	0xff
	.zero		1


	//   ....[111]....
        /*07f8*/ 	.word	0x00007d90
        /*07fc*/ 	.word	0x00000004
        /*0800*/ 	.word	0x00000008
        /*0804*/ 	.short	0x010a
        /*0806*/ 	.byte	0xff
	.zero		1


	//   ....[112]....
        /*0808*/ 	.word	0x00007e70
        /*080c*/ 	.word	0x00000002
        /*0810*/ 	.word	0x00000008
        /*0814*/ 	.short	0x010a
        /*0816*/ 	.byte	0xff
	.zero		1


	//   ....[113]....
        /*0818*/ 	.word	0x00007ec0
        /*081c*/ 	.word	0x00000000
        /*0820*/ 	.word	0x00000080
        /*0824*/ 	.short	0x010a
        /*0826*/ 	.byte	0xff
	.zero		1


	//   ....[114]....
        /*0828*/ 	.word	0x00007f20
        /*082c*/ 	.word	0x00000000
        /*0830*/ 	.word	0x000000c0
        /*0834*/ 	.short	0x010a
        /*0836*/ 	.byte	0xff
	.zero		1


	//   ....[115]....
        /*0838*/ 	.word	0x00007f80
        /*083c*/ 	.word	0x00000000
        /*0840*/ 	.word	0x00000000
        /*0844*/ 	.short	0x010a
        /*0846*/ 	.byte	0xff
	.zero		1


	//   ....[116]....
        /*0848*/ 	.word	0x00007fe0
        /*084c*/ 	.word	0x00000000
        /*0850*/ 	.word	0x00000000
        /*0854*/ 	.short	0x010a
        /*0856*/ 	.byte	0xff
	.zero		1


	//   ....[117]....
        /*0858*/ 	.word	0x00008040
        /*085c*/ 	.word	0x00000000
        /*0860*/ 	.word	0x00000000
        /*0864*/ 	.short	0x010a
        /*0866*/ 	.byte	0xff
	.zero		1


	//   ....[118]....
        /*0868*/ 	.word	0x000080a0
        /*086c*/ 	.word	0x00000000
        /*0870*/ 	.word	0x00000000
        /*0874*/ 	.short	0x010a
        /*0876*/ 	.byte	0xff
	.zero		1


	//   ....[119]....
        /*0878*/ 	.word	0x00008100
        /*087c*/ 	.word	0x00000000
        /*0880*/ 	.word	0x00000100
        /*0884*/ 	.short	0x010a
        /*0886*/ 	.byte	0xff
	.zero		1


	//   ....[120]....
        /*0888*/ 	.word	0x00008150
        /*088c*/ 	.word	0x00000000
        /*0890*/ 	.word	0x00000080
        /*0894*/ 	.short	0x010a
        /*0896*/ 	.byte	0xff
	.zero		1


	//   ....[121]....
        /*0898*/ 	.word	0x000081b0
        /*089c*/ 	.word	0x00000000
        /*08a0*/ 	.word	0x00000078
        /*08a4*/ 	.short	0x010a
        /*08a6*/ 	.byte	0xff
	.zero		1


	//   ....[122]....
        /*08a8*/ 	.word	0x00008210
        /*08ac*/ 	.word	0x00000003
        /*08b0*/ 	.word	0x00000060
        /*08b4*/ 	.short	0x010a
        /*08b6*/ 	.byte	0xff
	.zero		1


	//   ....[123]....
        /*08b8*/ 	.word	0x00008270
        /*08bc*/ 	.word	0x00000003
        /*08c0*/ 	.word	0x00000068
        /*08c4*/ 	.short	0x010a
        /*08c6*/ 	.byte	0xff
	.zero		1


	//   ....[124]....
        /*08c8*/ 	.word	0x000082d0
        /*08cc*/ 	.word	0x00000000
        /*08d0*/ 	.word	0x00000060
        /*08d4*/ 	.short	0x010a
        /*08d6*/ 	.byte	0xff
	.zero		1


	//   ....[125]....
        /*08d8*/ 	.word	0x00008320
        /*08dc*/ 	.word	0x00000000
        /*08e0*/ 	.word	0x00000080
        /*08e4*/ 	.short	0x010a
        /*08e6*/ 	.byte	0xff
	.zero		1


	//   ....[126]....
        /*08e8*/ 	.word	0x00008370
        /*08ec*/ 	.word	0x00000003
        /*08f0*/ 	.word	0x00000050
        /*08f4*/ 	.short	0x010a
        /*08f6*/ 	.byte	0xff
	.zero		1


	//   ....[127]....
        /*08f8*/ 	.word	0x000083c0
        /*08fc*/ 	.word	0x0000006f
        /*0900*/ 	.word	0x000000a0
        /*0904*/ 	.short	0x010a
        /*0906*/ 	.byte	0xff
	.zero		1


	//   ....[128]....
        /*0908*/ 	.word	0x00008410
        /*090c*/ 	.word	0x0000007d
        /*0910*/ 	.word	0x00000050
        /*0914*/ 	.short	0x010a
        /*0916*/ 	.byte	0xff
	.zero		1


	//----- nvinfo : EIATTR_NUM_MBARRIERS
	.align		4
.L_47:
        /*0918*/ 	.byte	0x03, 0x38
        /*091a*/ 	.short	0x0021


	//----- nvinfo : EIATTR_EXIT_INSTR_OFFSETS
	.align		4
        /*091c*/ 	.byte	0x04, 0x1c
        /*091e*/ 	.short	(.L_49 - .L_48)


	//   ....[0]....
.L_48:
        /*0920*/ 	.word	0x00002870


	//   ....[1]....
        /*0924*/ 	.word	0x00002d70


	//   ....[2]....
        /*0928*/ 	.word	0x00002dd0


	//   ....[3]....
        /*092c*/ 	.word	0x00004000


	//   ....[4]....
        /*0930*/ 	.word	0x00004dd0


	//   ....[5]....
        /*0934*/ 	.word	0x00004e10


	//   ....[6]....
        /*0938*/ 	.word	0x00007930


	//----- nvinfo : EIATTR_MAX_THREADS
	.align		4
.L_49:
        /*093c*/ 	.byte	0x04, 0x05
        /*093e*/ 	.short	(.L_51 - .L_50)
.L_50:
        /*0940*/ 	.word	0x00000100
        /*0944*/ 	.word	0x00000001
        /*0948*/ 	.word	0x00000001


	//----- nvinfo : EIATTR_CRS_STACK_SIZE
	.align		4
.L_51:
        /*094c*/ 	.byte	0x04, 0x1e
        /*094e*/ 	.short	(.L_53 - .L_52)
.L_52:
        /*0950*/ 	.word	0x00000000


	//----- nvinfo : EIATTR_CBANK_PARAM_SIZE
	.align		4
.L_53:
        /*0954*/ 	.byte	0x03, 0x19
        /*0956*/ 	.short	0x0800


	//----- nvinfo : EIATTR_PARAM_CBANK
	.align		4
        /*0958*/ 	.byte	0x04, 0x0a
        /*095a*/ 	.short	(.L_55 - .L_54)
	.align		4
.L_54:
        /*095c*/ 	.word	index@(.nv.constant0._ZN7cutlass13device_kernelINS_4gemm6kernel13GemmUniversalIN4cute5tupleIJiiiiEEENS1_10collective13CollectiveMmaINS1_35MainloopSm100TmaUmmaWarpSpecializedILi5ELi2ELi4ENS5_IJNS4_1CILi2EEENSA_ILi1EEESC_EEEEENS5_IJNSA_ILi128EEESF_NSA_ILi32EEEEEENS_12float_e4m3_tENS5_IJlSC_lEEESI_SJ_NS4_8TiledMMAINS4_8MMA_AtomIJNS4_10MMA_TraitsINS4_25SM100_MMA_F8F6F4_2x1SM_SSEJSI_SI_fSF_SF_NS4_17integral_constantINS4_4UMMA5MajorELSQ_0EEESR_NSO_INSP_7ScaleInELSS_0EEEST_EEEEEENS4_6LayoutINS5_IJSC_SC_SC_EEENS5_IJNSA_ILi0EEESY_SY_EEEEENS5_IJNS4_10UnderscoreES11_S11_EEEEENS4_18SM100_TMA_2SM_LOADENS4_14ComposedLayoutINS4_7SwizzleILi1ELi4ELi3EEENS4_18smem_ptr_flag_bitsILi8EEENSW_INS5_IJNSA_ILi8EEESG_EEENS5_IJSG_SC_EEEEEEEvNS4_8identityES14_S1E_vS1F_EENS_8epilogue10collective18CollectiveEpilogueINS1H_23Sm100TmaWarpSpecializedILi2ELi2ELi32ELb0ELb0EEEJNS5_IJNSA_ILi64EEESF_SG_EEENS5_IJNSW_IS1M_SC_EENSW_INS5_IJSG_SB_EEENS5_IJSC_S1M_EEEEEEEESI_SJ_SI_SJ_NS1H_6fusion15FusionCallbacksIS1L_NS1T_17LinearCombinationISI_fSI_fLNS_15FloatRoundStyleE2EEES1N_S1S_JEEENS4_5SM1004TMEM4LOAD26SM100_TMEM_LOAD_32dp32b32xENS4_13SM90_TMA_LOADES1E_NS4_39AutoVectorizingCopyWithAssumedAlignmentILi128EEENS4_14SM90_TMA_STOREES1E_S25_S25_EEEvvEEEEvNT_6ParamsE)
        /*0960*/ 	.short	0x0380
        /*0962*/ 	.short	0x0800


	//----- nvinfo : EIATTR_SW_WAR
	.align		4
.L_55:
        /*0964*/ 	.byte	0x04, 0x36
        /*0966*/ 	.short	(.L_57 - .L_56)
.L_56:
        /*0968*/ 	.word	0x00000008
.L_57:


//--------------------- .nv.callgraph             --------------------------
	.section	.nv.callgraph,"",@"SHT_CUDA_CALLGRAPH"
	.align	4
	.sectionentsize	8
	.align		4
        /*0000*/ 	.word	0x00000000
	.align		4
        /*0004*/ 	.word	0xffffffff
	.align		4
        /*0008*/ 	.word	index@(_ZN7cutlass13device_kernelINS_4gemm6kernel13GemmUniversalIN4cute5tupleIJiiiiEEENS1_10collective13CollectiveMmaINS1_35MainloopSm100TmaUmmaWarpSpecializedILi5ELi2ELi4ENS5_IJNS4_1CILi2EEENSA_ILi1EEESC_EEEEENS5_IJNSA_ILi128EEESF_NSA_ILi32EEEEEENS_12float_e4m3_tENS5_IJlSC_lEEESI_SJ_NS4_8TiledMMAINS4_8MMA_AtomIJNS4_10MMA_TraitsINS4_25SM100_MMA_F8F6F4_2x1SM_SSEJSI_SI_fSF_SF_NS4_17integral_constantINS4_4UMMA5MajorELSQ_0EEESR_NSO_INSP_7ScaleInELSS_0EEEST_EEEEEENS4_6LayoutINS5_IJSC_SC_SC_EEENS5_IJNSA_ILi0EEESY_SY_EEEEENS5_IJNS4_10UnderscoreES11_S11_EEEEENS4_18SM100_TMA_2SM_LOADENS4_14ComposedLayoutINS4_7SwizzleILi1ELi4ELi3EEENS4_18smem_ptr_flag_bitsILi8EEENSW_INS5_IJNSA_ILi8EEESG_EEENS5_IJSG_SC_EEEEEEEvNS4_8identityES14_S1E_vS1F_EENS_8epilogue10collective18CollectiveEpilogueINS1H_23Sm100TmaWarpSpecializedILi2ELi2ELi32ELb0ELb0EEEJNS5_IJNSA_ILi64EEESF_SG_EEENS5_IJNSW_IS1M_SC_EENSW_INS5_IJSG_SB_EEENS5_IJSC_S1M_EEEEEEEESI_SJ_SI_SJ_NS1H_6fusion15FusionCallbacksIS1L_NS1T_17LinearCombinationISI_fSI_fLNS_15FloatRoundStyleE2EEES1N_S1S_JEEENS4_5SM1004TMEM4LOAD26SM100_TMEM_LOAD_32dp32b32xENS4_13SM90_TMA_LOADES1E_NS4_39AutoVectorizingCopyWithAssumedAlignmentILi128EEENS4_14SM90_TMA_STOREES1E_S25_S25_EEEvvEEEEvNT_6ParamsE)
	.align		4
        /*000c*/ 	.word	index@(__assertfail)
	.align		4
        /*0010*/ 	.word	0x00000000
	.align		4
        /*0014*/ 	.word	0xfffffffe
	.align		4
        /*0018*/ 	.word	0x00000000
	.align		4
        /*001c*/ 	.word	0xfffffffd
	.align		4
        /*0020*/ 	.word	0x00000000
	.align		4
        /*0024*/ 	.word	0xfffffffc


//--------------------- .nv.constant4             --------------------------
	.section	.nv.constant4,"a",@progbits
	.align	8
	.align		8
.nv.constant4:
        /*0000*/ 	.dword	__assertfail
	.align		8
        /*0008*/ 	.dword	__unnamed_1
	.align		8
        /*0010*/ 	.dword	__unnamed_2
	.align		8
        /*0018*/ 	.dword	_ZN39_INTERNAL_79041f07_4_k_cu_7fab5b6e_87164cuda3std3__45__cpo5beginE
	.align		8
        /*0020*/ 	.dword	_ZN39_INTERNAL_79041f07_4_k_cu_7fab5b6e_87164cuda3std3__45__cpo3endE
	.align		8
        /*0028*/ 	.dword	_ZN39_INTERNAL_79041f07_4_k_cu_7fab5b6e_87164cuda3std3__45__cpo6cbeginE
	.align		8
        /*0030*/ 	.dword	_ZN39_INTERNAL_79041f07_4_k_cu_7fab5b6e_87164cuda3std3__45__cpo4cendE
	.align		8
        /*0038*/ 	.dword	_ZN39_INTERNAL_79041f07_4_k_cu_7fab5b6e_87164cuda3std3__441_GLOBAL__N__79041f07_4_k_cu_7fab5b6e_87166ignoreE
	.align		8
        /*0040*/ 	.dword	_ZN39_INTERNAL_79041f07_4_k_cu_7fab5b6e_87164cuda3std3__419piecewise_constructE
	.align		8
        /*0048*/ 	.dword	_ZN39_INTERNAL_79041f07_4_k_cu_7fab5b6e_87164cuda3std3__48in_placeE
	.align		8
        /*0050*/ 	.dword	_ZN39_INTERNAL_79041f07_4_k_cu_7fab5b6e_87164cuda3std6ranges3__45__cpo4swapE
	.align		8
        /*0058*/ 	.dword	_ZN39_INTERNAL_79041f07_4_k_cu_7fab5b6e_87164cuda3std6ranges3__45__cpo9iter_moveE
	.align		8
        /*0060*/ 	.dword	_ZN39_INTERNAL_79041f07_4_k_cu_7fab5b6e_87164cute7productE
	.align		8
        /*0068*/ 	.dword	_ZN39_INTERNAL_79041f07_4_k_cu_7fab5b6e_87164cute1_E
	.align		8
        /*0070*/ 	.dword	$str$25
	.align		8
        /*0078*/ 	.dword	$str$26
	.align		8
        /*0080*/ 	.dword	$str$27
	.align		8
        /*0088*/ 	.dword	$str$28


//--------------------- .text._ZN7cutlass13device_kernelINS_4gemm6kernel13GemmUniversalIN4cute5tupleIJiiiiEEENS1_10collective13CollectiveMmaINS1_35MainloopSm100TmaUmmaWarpSpecializedILi5ELi2ELi4ENS5_IJNS4_1CILi2EEENSA_ILi1EEESC_EEEEENS5_IJNSA_ILi128EEESF_NSA_ILi32EEEEEENS_12float_e4m3_tENS5_IJlSC_lEEESI_SJ_NS4_8TiledMMAINS4_8MMA_AtomIJNS4_10MMA_TraitsINS4_25SM100_MMA_F8F6F4_2x1SM_SSEJSI_SI_fSF_SF_NS4_17integral_constantINS4_4UMMA5MajorELSQ_0EEESR_NSO_INSP_7ScaleInELSS_0EEEST_EEEEEENS4_6LayoutINS5_IJSC_SC_SC_EEENS5_IJNSA_ILi0EEESY_SY_EEEEENS5_IJNS4_10UnderscoreES11_S11_EEEEENS4_18SM100_TMA_2SM_LOADENS4_14ComposedLayoutINS4_7SwizzleILi1ELi4ELi3EEENS4_18smem_ptr_flag_bitsILi8EEENSW_INS5_IJNSA_ILi8EEESG_EEENS5_IJSG_SC_EEEEEEEvNS4_8identityES14_S1E_vS1F_EENS_8epilogue10collective18CollectiveEpilogueINS1H_23Sm100TmaWarpSpecializedILi2ELi2ELi32ELb0ELb0EEEJNS5_IJNSA_ILi64EEESF_SG_EEENS5_IJNSW_IS1M_SC_EENSW_INS5_IJSG_SB_EEENS5_IJSC_S1M_EEEEEEEESI_SJ_SI_SJ_NS1H_6fusion15FusionCallbacksIS1L_NS1T_17LinearCombinationISI_fSI_fLNS_15FloatRoundStyleE2EEES1N_S1S_JEEENS4_5SM1004TMEM4LOAD26SM100_TMEM_LOAD_32dp32b32xENS4_13SM90_TMA_LOADES1E_NS4_39AutoVectorizingCopyWithAssumedAlignmentILi128EEENS4_14SM90_TMA_STOREES1E_S25_S25_EEEvvEEEEvNT_6ParamsE --------------------------
	.section	.text._ZN7cutlass13device_kernelINS_4gemm6kernel13GemmUniversalIN4cute5tupleIJiiiiEEENS1_10collective13CollectiveMmaINS1_35MainloopSm100TmaUmmaWarpSpecializedILi5ELi2ELi4ENS5_IJNS4_1CILi2EEENSA_ILi1EEESC_EEEEENS5_IJNSA_ILi128EEESF_NSA_ILi32EEEEEENS_12float_e4m3_tENS5_IJlSC_lEEESI_SJ_NS4_8TiledMMAINS4_8MMA_AtomIJNS4_10MMA_TraitsINS4_25SM100_MMA_F8F6F4_2x1SM_SSEJSI_SI_fSF_SF_NS4_17integral_constantINS4_4UMMA5MajorELSQ_0EEESR_NSO_INSP_7ScaleInELSS_0EEEST_EEEEEENS4_6LayoutINS5_IJSC_SC_SC_EEENS5_IJNSA_ILi0EEESY_SY_EEEEENS5_IJNS4_10UnderscoreES11_S11_EEEEENS4_18SM100_TMA_2SM_LOADENS4_14ComposedLayoutINS4_7SwizzleILi1ELi4ELi3EEENS4_18smem_ptr_flag_bitsILi8EEENSW_INS5_IJNSA_ILi8EEESG_EEENS5_IJSG_SC_EEEEEEEvNS4_8identityES14_S1E_vS1F_EENS_8epilogue10collective18CollectiveEpilogueINS1H_23Sm100TmaWarpSpecializedILi2ELi2ELi32ELb0ELb0EEEJNS5_IJNSA_ILi64EEESF_SG_EEENS5_IJNSW_IS1M_SC_EENSW_INS5_IJSG_SB_EEENS5_IJSC_S1M_EEEEEEEESI_SJ_SI_SJ_NS1H_6fusion15FusionCallbacksIS1L_NS1T_17LinearCombinationISI_fSI_fLNS_15FloatRoundStyleE2EEES1N_S1S_JEEENS4_5SM1004TMEM4LOAD26SM100_TMEM_LOAD_32dp32b32xENS4_13SM90_TMA_LOADES1E_NS4_39AutoVectorizingCopyWithAssumedAlignmentILi128EEENS4_14SM90_TMA_STOREES1E_S25_S25_EEEvvEEEEvNT_6ParamsE,"ax",@progbits
	.align	128
.text._ZN7cutlass13device_kernelINS_4gemm6kernel13GemmUniversalIN4cute5tupleIJiiiiEEENS1_10collective13CollectiveMmaINS1_35MainloopSm100TmaUmmaWarpSpecializedILi5ELi2ELi4ENS5_IJNS4_1CILi2EEENSA_ILi1EEESC_EEEEENS5_IJNSA_ILi128EEESF_NSA_ILi32EEEEEENS_12float_e4m3_tENS5_IJlSC_lEEESI_SJ_NS4_8TiledMMAINS4_8MMA_AtomIJNS4_10MMA_TraitsINS4_25SM100_MMA_F8F6F4_2x1SM_SSEJSI_SI_fSF_SF_NS4_17integral_constantINS4_4UMMA5MajorELSQ_0EEESR_NSO_INSP_7ScaleInELSS_0EEEST_EEEEEENS4_6LayoutINS5_IJSC_SC_SC_EEENS5_IJNSA_ILi0EEESY_SY_EEEEENS5_IJNS4_10UnderscoreES11_S11_EEEEENS4_18SM100_TMA_2SM_LOADENS4_14ComposedLayoutINS4_7SwizzleILi1ELi4ELi3EEENS4_18smem_ptr_flag_bitsILi8EEENSW_INS5_IJNSA_ILi8EEESG_EEENS5_IJSG_SC_EEEEEEEvNS4_8identityES14_S1E_vS1F_EENS_8epilogue10collective18CollectiveEpilogueINS1H_23Sm100TmaWarpSpecializedILi2ELi2ELi32ELb0ELb0EEEJNS5_IJNSA_ILi64EEESF_SG_EEENS5_IJNSW_IS1M_SC_EENSW_INS5_IJSG_SB_EEENS5_IJSC_S1M_EEEEEEEESI_SJ_SI_SJ_NS1H_6fusion15FusionCallbacksIS1L_NS1T_17LinearCombinationISI_fSI_fLNS_15FloatRoundStyleE2EEES1N_S1S_JEEENS4_5SM1004TMEM4LOAD26SM100_TMEM_LOAD_32dp32b32xENS4_13SM90_TMA_LOADES1E_NS4_39AutoVectorizingCopyWithAssumedAlignmentILi128EEENS4_14SM90_TMA_STOREES1E_S25_S25_EEEvvEEEEvNT_6ParamsE:
        .type           _ZN7cutlass13device_kernelINS_4gemm6kernel13GemmUniversalIN4cute5tupleIJiiiiEEENS1_10collective13CollectiveMmaINS1_35MainloopSm100TmaUmmaWarpSpecializedILi5ELi2ELi4ENS5_IJNS4_1CILi2EEENSA_ILi1EEESC_EEEEENS5_IJNSA_ILi128EEESF_NSA_ILi32EEEEEENS_12float_e4m3_tENS5_IJlSC_lEEESI_SJ_NS4_8TiledMMAINS4_8MMA_AtomIJNS4_10MMA_TraitsINS4_25SM100_MMA_F8F6F4_2x1SM_SSEJSI_SI_fSF_SF_NS4_17integral_constantINS4_4UMMA5MajorELSQ_0EEESR_NSO_INSP_7ScaleInELSS_0EEEST_EEEEEENS4_6LayoutINS5_IJSC_SC_SC_EEENS5_IJNSA_ILi0EEESY_SY_EEEEENS5_IJNS4_10UnderscoreES11_S11_EEEEENS4_18SM100_TMA_2SM_LOADENS4_14ComposedLayoutINS4_7SwizzleILi1ELi4ELi3EEENS4_18smem_ptr_flag_bitsILi8EEENSW_INS5_IJNSA_ILi8EEESG_EEENS5_IJSG_SC_EEEEEEEvNS4_8identityES14_S1E_vS1F_EENS_8epilogue10collective18CollectiveEpilogueINS1H_23Sm100TmaWarpSpecializedILi2ELi2ELi32ELb0ELb0EEEJNS5_IJNSA_ILi64EEESF_SG_EEENS5_IJNSW_IS1M_SC_EENSW_INS5_IJSG_SB_EEENS5_IJSC_S1M_EEEEEEEESI_SJ_SI_SJ_NS1H_6fusion15FusionCallbacksIS1L_NS1T_17LinearCombinationISI_fSI_fLNS_15FloatRoundStyleE2EEES1N_S1S_JEEENS4_5SM1004TMEM4LOAD26SM100_TMEM_LOAD_32dp32b32xENS4_13SM90_TMA_LOADES1E_NS4_39AutoVectorizingCopyWithAssumedAlignmentILi128EEENS4_14SM90_TMA_STOREES1E_S25_S25_EEEvvEEEEvNT_6ParamsE,@function
        .size           _ZN7cutlass13device_kernelINS_4gemm6kernel13GemmUniversalIN4cute5tupleIJiiiiEEENS1_10collective13CollectiveMmaINS1_35MainloopSm100TmaUmmaWarpSpecializedILi5ELi2ELi4ENS5_IJNS4_1CILi2EEENSA_ILi1EEESC_EEEEENS5_IJNSA_ILi128EEESF_NSA_ILi32EEEEEENS_12float_e4m3_tENS5_IJlSC_lEEESI_SJ_NS4_8TiledMMAINS4_8MMA_AtomIJNS4_10MMA_TraitsINS4_25SM100_MMA_F8F6F4_2x1SM_SSEJSI_SI_fSF_SF_NS4_17integral_constantINS4_4UMMA5MajorELSQ_0EEESR_NSO_INSP_7ScaleInELSS_0EEEST_EEEEEENS4_6LayoutINS5_IJSC_SC_SC_EEENS5_IJNSA_ILi0EEESY_SY_EEEEENS5_IJNS4_10UnderscoreES11_S11_EEEEENS4_18SM100_TMA_2SM_LOADENS4_14ComposedLayoutINS4_7SwizzleILi1ELi4ELi3EEENS4_18smem_ptr_flag_bitsILi8EEENSW_INS5_IJNSA_ILi8EEESG_EEENS5_IJSG_SC_EEEEEEEvNS4_8identityES14_S1E_vS1F_EENS_8epilogue10collective18CollectiveEpilogueINS1H_23Sm100TmaWarpSpecializedILi2ELi2ELi32ELb0ELb0EEEJNS5_IJNSA_ILi64EEESF_SG_EEENS5_IJNSW_IS1M_SC_EENSW_INS5_IJSG_SB_EEENS5_IJSC_S1M_EEEEEEEESI_SJ_SI_SJ_NS1H_6fusion15FusionCallbacksIS1L_NS1T_17LinearCombinationISI_fSI_fLNS_15FloatRoundStyleE2EEES1N_S1S_JEEENS4_5SM1004TMEM4LOAD26SM100_TMEM_LOAD_32dp32b32xENS4_13SM90_TMA_LOADES1E_NS4_39AutoVectorizingCopyWithAssumedAlignmentILi128EEENS4_14SM90_TMA_STOREES1E_S25_S25_EEEvvEEEEvNT_6ParamsE,(.L_x_166 - _ZN7cutlass13device_kernelINS_4gemm6kernel13GemmUniversalIN4cute5tupleIJiiiiEEENS1_10collective13CollectiveMmaINS1_35MainloopSm100TmaUmmaWarpSpecializedILi5ELi2ELi4ENS5_IJNS4_1CILi2EEENSA_ILi1EEESC_EEEEENS5_IJNSA_ILi128EEESF_NSA_ILi32EEEEEENS_12float_e4m3_tENS5_IJlSC_lEEESI_SJ_NS4_8TiledMMAINS4_8MMA_AtomIJNS4_10MMA_TraitsINS4_25SM100_MMA_F8F6F4_2x1SM_SSEJSI_SI_fSF_SF_NS4_17integral_constantINS4_4UMMA5MajorELSQ_0EEESR_NSO_INSP_7ScaleInELSS_0EEEST_EEEEEENS4_6LayoutINS5_IJSC_SC_SC_EEENS5_IJNSA_ILi0EEESY_SY_EEEEENS5_IJNS4_10UnderscoreES11_S11_EEEEENS4_18SM100_TMA_2SM_LOADENS4_14ComposedLayoutINS4_7SwizzleILi1ELi4ELi3EEENS4_18smem_ptr_flag_bitsILi8EEENSW_INS5_IJNSA_ILi8EEESG_EEENS5_IJSG_SC_EEEEEEEvNS4_8identityES14_S1E_vS1F_EENS_8epilogue10collective18CollectiveEpilogueINS1H_23Sm100TmaWarpSpecializedILi2ELi2ELi32ELb0ELb0EEEJNS5_IJNSA_ILi64EEESF_SG_EEENS5_IJNSW_IS1M_SC_EENSW_INS5_IJSG_SB_EEENS5_IJSC_S1M_EEEEEEEESI_SJ_SI_SJ_NS1H_6fusion15FusionCallbacksIS1L_NS1T_17LinearCombinationISI_fSI_fLNS_15FloatRoundStyleE2EEES1N_S1S_JEEENS4_5SM1004TMEM4LOAD26SM100_TMEM_LOAD_32dp32b32xENS4_13SM90_TMA_LOADES1E_NS4_39AutoVectorizingCopyWithAssumedAlignmentILi128EEENS4_14SM90_TMA_STOREES1E_S25_S25_EEEvvEEEEvNT_6ParamsE)
        .other          _ZN7cutlass13device_kernelINS_4gemm6kernel13GemmUniversalIN4cute5tupleIJiiiiEEENS1_10collective13CollectiveMmaINS1_35MainloopSm100TmaUmmaWarpSpecializedILi5ELi2ELi4ENS5_IJNS4_1CILi2EEENSA_ILi1EEESC_EEEEENS5_IJNSA_ILi128EEESF_NSA_ILi32EEEEEENS_12float_e4m3_tENS5_IJlSC_lEEESI_SJ_NS4_8TiledMMAINS4_8MMA_AtomIJNS4_10MMA_TraitsINS4_25SM100_MMA_F8F6F4_2x1SM_SSEJSI_SI_fSF_SF_NS4_17integral_constantINS4_4UMMA5MajorELSQ_0EEESR_NSO_INSP_7ScaleInELSS_0EEEST_EEEEEENS4_6LayoutINS5_IJSC_SC_SC_EEENS5_IJNSA_ILi0EEESY_SY_EEEEENS5_IJNS4_10UnderscoreES11_S11_EEEEENS4_18SM100_TMA_2SM_LOADENS4_14ComposedLayoutINS4_7SwizzleILi1ELi4ELi3EEENS4_18smem_ptr_flag_bitsILi8EEENSW_INS5_IJNSA_ILi8EEESG_EEENS5_IJSG_SC_EEEEEEEvNS4_8identityES14_S1E_vS1F_EENS_8epilogue10collective18CollectiveEpilogueINS1H_23Sm100TmaWarpSpecializedILi2ELi2ELi32ELb0ELb0EEEJNS5_IJNSA_ILi64EEESF_SG_EEENS5_IJNSW_IS1M_SC_EENSW_INS5_IJSG_SB_EEENS5_IJSC_S1M_EEEEEEEESI_SJ_SI_SJ_NS1H_6fusion15FusionCallbacksIS1L_NS1T_17LinearCombinationISI_fSI_fLNS_15FloatRoundStyleE2EEES1N_S1S_JEEENS4_5SM1004TMEM4LOAD26SM100_TMEM_LOAD_32dp32b32xENS4_13SM90_TMA_LOADES1E_NS4_39AutoVectorizingCopyWithAssumedAlignmentILi128EEENS4_14SM90_TMA_STOREES1E_S25_S25_EEEvvEEEEvNT_6ParamsE,@"STO_CUDA_ENTRY STV_DEFAULT"
_ZN7cutlass13device_kernelINS_4gemm6kernel13GemmUniversalIN4cute5tupleIJiiiiEEENS1_10collective13CollectiveMmaINS1_35MainloopSm100TmaUmmaWarpSpecializedILi5ELi2ELi4ENS5_IJNS4_1CILi2EEENSA_ILi1EEESC_EEEEENS5_IJNSA_ILi128EEESF_NSA_ILi32EEEEEENS_12float_e4m3_tENS5_IJlSC_lEEESI_SJ_NS4_8TiledMMAINS4_8MMA_AtomIJNS4_10MMA_TraitsINS4_25SM100_MMA_F8F6F4_2x1SM_SSEJSI_SI_fSF_SF_NS4_17integral_constantINS4_4UMMA5MajorELSQ_0EEESR_NSO_INSP_7ScaleInELSS_0EEEST_EEEEEENS4_6LayoutINS5_IJSC_SC_SC_EEENS5_IJNSA_ILi0EEESY_SY_EEEEENS5_IJNS4_10UnderscoreES11_S11_EEEEENS4_18SM100_TMA_2SM_LOADENS4_14ComposedLayoutINS4_7SwizzleILi1ELi4ELi3EEENS4_18smem_ptr_flag_bitsILi8EEENSW_INS5_IJNSA_ILi8EEESG_EEENS5_IJSG_SC_EEEEEEEvNS4_8identityES14_S1E_vS1F_EENS_8epilogue10collective18CollectiveEpilogueINS1H_23Sm100TmaWarpSpecializedILi2ELi2ELi32ELb0ELb0EEEJNS5_IJNSA_ILi64EEESF_SG_EEENS5_IJNSW_IS1M_SC_EENSW_INS5_IJSG_SB_EEENS5_IJSC_S1M_EEEEEEEESI_SJ_SI_SJ_NS1H_6fusion15FusionCallbacksIS1L_NS1T_17LinearCombinationISI_fSI_fLNS_15FloatRoundStyleE2EEES1N_S1S_JEEENS4_5SM1004TMEM4LOAD26SM100_TMEM_LOAD_32dp32b32xENS4_13SM90_TMA_LOADES1E_NS4_39AutoVectorizingCopyWithAssumedAlignmentILi128EEENS4_14SM90_TMA_STOREES1E_S25_S25_EEEvvEEEEvNT_6ParamsE:
[----:B------:R-:W1:Y:S01]  /*0000*/  LDC R1, c[0x0][0x37c] ;  /* 0x0000df00ff017b82 */ /* 0x000e620000000800 */
[----:B------:R-:W2:Y:S01]  /*0010*/  S2R R109, SR_TID.X ;  /* 0x00000000006d7919 */ /* 0x000ea20000002100 */
[----:B------:R-:W3:Y:S06]  /*0020*/  LDCU.64 UR6, c[0x0][0x890] ;  /* 0x00011200ff0677ac */ /* 0x000eec0008000a00 */
[----:B------:R-:W4:Y:S01]  /*0030*/  S2UR UR37, SR_CgaCtaId ;  /* 0x00000000002579c3 */ /* 0x000f220000008800 */
[----:B------:R-:W-:Y:S02]  /*0040*/  PRMT R95, RZ, 0x7610, R95 ;  /* 0x00007610ff5f7816 */ /* 0x000fe4000000005f */
[----:B------:R-:W-:Y:S01]  /*0050*/  ELECT P1, URZ, PT ;  /* 0x0000000000ff782f */ /* 0x000fe20003820000 */
[----:B------:R-:W1:Y:S01]  /*0060*/  LDCU.64 UR46, c[0x0][0x358] ;  /* 0x00006b00ff2e77ac */ /* 0x000e620008000a00 */
[----:B---3--:R-:W-:-:S04]  /*0070*/  UISETP.NE.U32.AND UP0, UPT, UR6, URZ, UPT ;  /* 0x000000ff0600728c */ /* 0x008fc8000bf05070 */
[----:B------:R-:W-:Y:S02]  /*0080*/  UISETP.NE.AND.EX UP0, UPT, UR7, URZ, UPT, UP0 ;  /* 0x000000ff0700728c */ /* 0x000fe4000bf05300 */
[----:B----4-:R-:W-:Y:S02]  /*0090*/  ULOP3.LUT UR5, UR37, 0x1, URZ, 0xc0, !UPT ;  /* 0x0000000125057892 */ /* 0x010fe4000f8ec0ff */
[----:B------:R-:W-:Y:S01]  /*00a0*/  ULOP3.LUT UR4, UR37, 0x1, URZ, 0x3c, !UPT ;  /* 0x0000000125047892 */ /* 0x000fe2000f8e3cff */
[----:B--2---:R-:W-:-:S05]  /*00b0*/  SHF.R.U32.HI R102, RZ, 0x5, R109 ;  /* 0x00000005ff667819 */ /* 0x004fca000001166d */
[----:B------:R-:W2:Y:S02]  /*00c0*/  SHFL.IDX PT, R0, R102, RZ, 0x1f ;  /* 0x00001fff66007589 */ /* 0x000ea400000e0000 */
[----:B--2---:R-:W-:Y:S01]  /*00d0*/  R2UR UR10, R0 ;  /* 0x00000000000a72ca */ /* 0x004fe200000e0000 */
[----:B-1----:R-:W-:-:S14]  /*00e0*/  BRA.U UP0, `(.L_x_0) ;  /* 0x00000001002c7547 */ /* 0x002fdc000b800000 */
[----:B------:R-:W1:Y:S02]  /*00f0*/  LDCU.64 UR8, c[0x0][0x888] ;  /* 0x00011100ff0877ac */ /* 0x000e640008000a00 */
[----:B-1----:R-:W-:-:S04]  /*0100*/  UISETP.NE.U32.AND UP0, UPT, UR8, URZ, UPT ;  /* 0x000000ff0800728c */ /* 0x002fc8000bf05070 */
[----:B------:R-:W-:-:S09]  /*0110*/  UISETP.NE.AND.EX UP0, UPT, UR9, URZ, UPT, UP0 ;  /* 0x000000ff0900728c */ /* 0x000fd2000bf05300 */
[----:B------:R-:W-:Y:S05]  /*0120*/  BRA.U !UP0, `(.L_x_1) ;  /* 0x0000000108107547 */ /* 0x000fea000b800000 */
[----:B------:R-:W1:Y:S02]  /*0130*/  LDC.64 R2, c[0x0][0x888] ;  /* 0x00022200ff027b82 */ /* 0x000e640000000a00 */
[----:B-1----:R1:W5:Y:S01]  /*0140*/  LDG.E R49, desc[UR46][R2.64] ;  /* 0x0000002e02317981 */ /* 0x002362000c1e1900 */
[----:B------:R-:W-:Y:S01]  /*0150*/  HFMA2 R95, -RZ, RZ, 0, 5.9604644775390625e-08 ;  /* 0x00000001ff5f7431 */ /* 0x000fe200000001ff */
[----:B------:R-:W-:Y:S05]  /*0160*/  BRA `(.L_x_0) ;  /* 0x00000000000c7947 */ /* 0x000fea0003800000 */
.L_x_1:
[----:B------:R-:W1:Y:S01]  /*0170*/  LDCU UR8, c[0x0][0x880] ;  /* 0x00011000ff0877ac */ /* 0x000e620008000800 */
[----:B------:R-:W-:Y:S01]  /*0180*/  HFMA2 R95, -RZ, RZ, 0, 5.9604644775390625e-08 ;  /* 0x00000001ff5f7431 */ /* 0x000fe200000001ff */
[----:B-1----:R-:W-:-:S07]  /*0190*/  MOV R49, UR8 ;  /* 0x0000000800317c02 */ /* 0x002fce0008000f00 */
.L_x_0:
[----:B------:R-:W2:Y:S02]  /*01a0*/  LDCU.64 UR8, c[0x0][0x8b0] ;  /* 0x00011600ff0877ac */ /* 0x000ea40008000a00 */
[----:B--2---:R-:W-:-:S04]  /*01b0*/  UISETP.NE.U32.AND UP0, UPT, UR8, URZ, UPT ;  /* 0x000000ff0800728c */ /* 0x004fc8000bf05070 */
[----:B------:R-:W-:-:S09]  /*01c0*/  UISETP.NE.AND.EX UP0, UPT, UR9, URZ, UPT, UP0 ;  /* 0x000000ff0900728c */ /* 0x000fd2000bf05300 */
[----:B------:R-:W-:Y:S05]  /*01d0*/  BRA.U UP0, `(.L_x_2) ;  /* 0x0000000100247547 */ /* 0x000fea000b800000 */
[----:B------:R-:W2:Y:S02]  /*01e0*/  LDCU.64 UR8, c[0x0][0x8a8] ;  /* 0x00011500ff0877ac */ /* 0x000ea40008000a00 */
[----:B--2---:R-:W-:-:S04]  /*01f0*/  UISETP.NE.U32.AND UP0, UPT, UR8, URZ, UPT ;  /* 0x000000ff0800728c */ /* 0x004fc8000bf05070 */
[----:B------:R-:W-:-:S09]  /*0200*/  UISETP.NE.AND.EX UP0, UPT, UR9, URZ, UPT, UP0 ;  /* 0x000000ff0900728c */ /* 0x000fd2000bf05300 */
[----:B------:R-:W-:Y:S05]  /*0210*/  BRA.U !UP0, `(.L_x_3) ;  /* 0x00000001080c7547 */ /* 0x000fea000b800000 */
[----:B------:R-:W2:Y:S02]  /*0220*/  LDC.64 R46, c[0x0][0x8a8] ;  /* 0x00022a00ff2e7b82 */ /* 0x000ea40000000a00 */
[----:B--2---:R2:W5:Y:S01]  /*0230*/  LDG.E R46, desc[UR46][R46.64] ;  /* 0x0000002e2e2e7981 */ /* 0x004562000c1e1900 */
[----:B------:R-:W-:Y:S05]  /*0240*/  BRA `(.L_x_2) ;  /* 0x0000000000087947 */ /* 0x000fea0003800000 */
.L_x_3:
[----:B------:R-:W2:Y:S02]  /*0250*/  LDCU UR8, c[0x0][0x8a0] ;  /* 0x00011400ff0877ac */ /* 0x000ea40008000800 */
[----:B--2---:R-:W-:Y:S02]  /*0260*/  MOV R46, UR8 ;  /* 0x00000008002e7c02 */ /* 0x004fe40008000f00 */
.L_x_2:
[----:B------:R-:W-:Y:S01]  /*0270*/  IMAD.U32 R0, RZ, RZ, UR10 ;  /* 0x0000000aff007e24 */ /* 0x000fe2000f8e00ff */
[----:B------:R-:W-:Y:S04]  /*0280*/  BSSY.RECONVERGENT B0, `(.L_x_4) ;  /* 0x000000c000007945 */ /* 0x000fe80003800200 */
[C---:B------:R-:W-:Y:S02]  /*0290*/  ISETP.NE.OR P2, PT, R0.reuse, 0x1, !P1 ;  /* 0x000000010000780c */ /* 0x040fe40004f45670 */
[----:B------:R-:W-:-:S11]  /*02a0*/  ISETP.NE.OR P0, PT, R0, 0x3, !P1 ;  /* 0x000000030000780c */ /* 0x000fd60004f05670 */
[----:B------:R-:W-:Y:S05]  /*02b0*/  @P2 BRA `(.L_x_5) ;  /* 0x0000000000202947 */ /* 0x000fea0003800000 */
[----:B------:R-:W3:Y:S02]  /*02c0*/  LDCU.64 UR8, c[0x0][0x348] ;  /* 0x00006900ff0877ac */ /* 0x000ee40008000a00 */
[----:B---3--:R-:W-:Y:S02]  /*02d0*/  UIADD3 UR12, UP1, UPT, UR8, 0x80, URZ ;  /* 0x00000080080c7890 */ /* 0x008fe4000ff3e0ff */
[----:B------:R-:W-:Y:S02]  /*02e0*/  UIADD3 UR8, UP0, UPT, UR8, 0x180, URZ ;  /* 0x0000018008087890 */ /* 0x000fe4000ff1e0ff */
[----:B------:R-:W-:Y:S02]  /*02f0*/  UIADD3.X UR13, UPT, UPT, URZ, UR9, URZ, UP1, !UPT ;  /* 0x00000009ff0d7290 */ /* 0x000fe40008ffe4ff */
[----:B------:R-:W-:-:S07]  /*0300*/  UIADD3.X UR9, UPT, UPT, URZ, UR9, URZ, UP0, !UPT ;  /* 0x00000009ff097290 */ /* 0x000fce00087fe4ff */
[----:B------:R3:W-:Y:S02]  /*0310*/  UTMACCTL.PF [UR12] ;  /* 0x000000000c0079b9 */ /* 0x0007e40008040000 */
[----:B------:R3:W-:Y:S02]  /*0320*/  UTMACCTL.PF [UR8] ;  /* 0x00000000080079b9 */ /* 0x0007e40008040000 */
[----:B---3--:R-:W-:Y:S01]  /*0330*/  NOP ;  /* 0x0000000000007918 */ /* 0x008fe20000000000 */
.L_x_5:
[----:B------:R-:W-:Y:S05]  /*0340*/  BSYNC.RECONVERGENT B0 ;  /* 0x0000000000007941 */ /* 0x000fea0003800200 */
.L_x_4:
[----:B------:R-:W-:Y:S04]  /*0350*/  BSSY.RECONVERGENT B0, `(.L_x_6) ;  /* 0x000000a000007945 */ /* 0x000fe80003800200 */
        /* <DEDUP_REMOVED lines=9> */
.L_x_7:
[----:B------:R-:W-:Y:S05]  /*03f0*/  BSYNC.RECONVERGENT B0 ;  /* 0x0000000000007941 */ /* 0x000fea0003800200 */
.L_x_6:
[----:B------:R-:W3:Y:S01]  /*0400*/  LDCU.64 UR8, c[0x0][0x888] ;  /* 0x00011100ff0877ac */ /* 0x000ee20008000a00 */
[----:B------:R-:W-:Y:S02]  /*0410*/  UISETP.EQ.U32.AND UP1, UPT, UR6, URZ, UPT ;  /* 0x000000ff0600728c */ /* 0x000fe4000bf22070 */
[----:B------:R-:W-:Y:S02]  /*0420*/  UPLOP3.LUT UP5, UPT, UPT, UPT, UPT, 0x80, 0x8 ;  /* 0x000000000008789c */ /* 0x000fe40003faf070 */
[----:B---3--:R-:W-:-:S04]  /*0430*/  UISETP.NE.U32.AND UP0, UPT, UR8, URZ, UPT ;  /* 0x000000ff0800728c */ /* 0x008fc8000bf05070 */
[----:B------:R-:W-:-:S04]  /*0440*/  UISETP.NE.AND.EX UP0, UPT, UR9, URZ, UPT, UP0 ;  /* 0x000000ff0900728c */ /* 0x000fc8000bf05300 */
[----:B------:R-:W-:-:S04]  /*0450*/  UISETP.EQ.OR.EX UP2, UPT, UR7, URZ, !UP0, UP1 ;  /* 0x000000ff0700728c */ /* 0x000fc8000c742710 */
[----:B------:R-:W-:-:S05]  /*0460*/  UP2UR UR50, UPR, URZ, 0x4 ;  /* 0x00000004ff327883 */ /* 0x000fca0008000000 */
[----:B------:R-:W-:Y:S07]  /*0470*/  BRA.U !UP2, `(.L_x_8) ;  /* 0x000000010a207547 */ /* 0x000fee000b800000 */
[----:B------:R-:W-:Y:S01]  /*0480*/  UISETP.NE.U32.AND UP2, UPT, UR6, URZ, UPT ;  /* 0x000000ff0600728c */ /* 0x000fe2000bf45070 */
[----:B-----5:R-:W-:Y:S01]  /*0490*/  FSETP.NEU.AND P0, PT, R49, RZ, PT ;  /* 0x000000ff3100720b */ /* 0x020fe20003f0d000 */
[----:B------:R-:W-:Y:S02]  /*04a0*/  USEL UR6, URZ, 0xffffffff, UP0 ;  /* 0xffffffffff067887 */ /* 0x000fe40008000000 */
[----:B------:R-:W-:-:S10]  /*04b0*/  UISETP.NE.AND.EX UP2, UPT, UR7, URZ, UPT, UP2 ;  /* 0x000000ff0700728c */ /* 0x000fd4000bf45320 */
[----:B------:R-:W-:Y:S01]  /*04c0*/  VOTEU.ANY UP1, P0 ;  /* 0x0000000000ff7886 */ /* 0x000fe20000020100 */
[----:B------:R-:W-:-:S04]  /*04d0*/  @!UP2 USEL UR6, URZ, 0xffffffff, UP1 ;  /* 0xffffffffff06a887 */ /* 0x000fc80008800000 */
[----:B------:R-:W-:-:S04]  /*04e0*/  ULOP3.LUT UR6, UR6, 0x1, URZ, 0xc0, !UPT ;  /* 0x0000000106067892 */ /* 0x000fc8000f8ec0ff */
[----:B------:R-:W-:-:S11]  /*04f0*/  UISETP.NE.U32.AND UP5, UPT, UR6, 0x1, UPT ;  /* 0x000000010600788c */ /* 0x000fd6000bfa5070 */
.L_x_8:
[----:B------:R-:W3:Y:S01]  /*0500*/  SHFL.IDX PT, R0, R102, RZ, 0x1f ;  /* 0x00001fff66007589 */ /* 0x000ee200000e0000 */
[----:B------:R-:W-:-:S04]  /*0510*/  UISETP.NE.AND UP1, UPT, UR10, 0x2, UPT ;  /* 0x000000020a00788c */ /* 0x000fc8000bf25270 */
[----:B------:R-:W-:Y:S02]  /*0520*/  UISETP.EQ.AND UP2, UPT, UR5, URZ, !UP1 ;  /* 0x000000ff0500728c */ /* 0x000fe4000cf42270 */
[----:B------:R-:W-:-:S04]  /*0530*/  USEL UR6, URZ, 0x1, UP1 ;  /* 0x00000001ff067887 */ /* 0x000fc80008800000 */
[----:B------:R-:W-:Y:S02]  /*0540*/  PLOP3.LUT P5, PT, P1, PT, UP2, 0x80, 0x8 ;  /* 0x000000000008781c */ /* 0x000fe40000faf028 */
[----:B---3--:R-:W-:-:S13]  /*0550*/  ISETP.NE.AND P0, PT, R0, RZ, PT ;  /* 0x000000ff0000720c */ /* 0x008fda0003f05270 */
[----:B------:R-:W-:Y:S05]  /*0560*/  @P0 BRA `(.L_x_9) ;  /* 0x00000000004c0947 */ /* 0x000fea0003800000 */
[----:B------:R-:W-:Y:S01]  /*0570*/  UMOV UR8, 0x400 ;  /* 0x0000040000087882 */ /* 0x000fe20000000000 */
[----:B------:R-:W-:Y:S01]  /*0580*/  UMOV UR7, 0x1 ;  /* 0x0000000100077882 */ /* 0x000fe20000000000 */
[----:B------:R-:W-:Y:S02]  /*0590*/  ULEA UR8, UR37, UR8, 0x18 ;  /* 0x0000000825087291 */ /* 0x000fe4000f8ec0ff */
[----:B------:R-:W-:-:S04]  /*05a0*/  UIADD3 UR12, UPT, UPT, -UR7, 0x100000, URZ ;  /* 0x00100000070c7890 */ /* 0x000fc8000fffe1ff */
[----:B------:R-:W-:Y:S02]  /*05b0*/  USHF.L.U32 UR13, UR12, 0xb, URZ ;  /* 0x0000000b0c0d7899 */ /* 0x000fe400080006ff */
[----:B------:R-:W-:Y:S01]  /*05c0*/  USHF.L.U32 UR12, UR12, 0x1, URZ ;  /* 0x000000010c0c7899 */ /* 0x000fe200080006ff */
[----:B------:R-:W-:Y:S01]  /*05d0*/  ELECT P0, URZ, PT ;  /* 0x0000000000ff782f */ /* 0x000fe20003800000 */
[----:B------:R-:W3:Y:S10]  /*05e0*/  FENCE.VIEW.ASYNC.S ;  /* 0x00000000000073c6 */ /* 0x000ef40000000000 */
[----:B---3--:R3:W4:Y:S01]  /*05f0*/  SYNCS.EXCH.64 URZ, [UR8], UR12 ;  /* 0x0000000c08ff75b2 */ /* 0x0087220008000100 */
[----:B------:R3:W1:Y:S01]  /*0600*/  SYNCS.EXCH.64 URZ, [UR8+0x28], UR12 ;  /* 0x0000280c08ff75b2 */ /* 0x0006620008000100 */
        /* <DEDUP_REMOVED lines=8> */
[----:B------:R-:W-:Y:S01]  /*0690*/  NOP ;  /* 0x0000000000007918 */ /* 0x000fe20000000000 */
.L_x_9:
[----:B------:R-:W2:Y:S01]  /*06a0*/  SHFL.IDX PT, R0, R102, RZ, 0x1f ;  /* 0x00001fff66007589 */ /* 0x000ea200000e0000 */
[----:B------:R-:W-:Y:S01]  /*06b0*/  NOP ;  /* 0x0000000000007918 */ /* 0x000fe20000000000 */
[----:B--2---:R-:W-:-:S13]  /*06c0*/  ISETP.NE.AND P0, PT, R0, 0x1, PT ;  /* 0x000000010000780c */ /* 0x004fda0003f05270 */
[----:B------:R-:W-:Y:S05]  /*06d0*/  @P0 BRA `(.L_x_10) ;  /* 0x0000000000440947 */ /* 0x000fea0003800000 */
[----:B------:R-:W-:Y:S01]  /*06e0*/  UMOV UR9, 0x400 ;  /* 0x0000040000097882 */ /* 0x000fe20000000000 */
[----:B---3--:R-:W-:Y:S01]  /*06f0*/  UMOV UR8, 0x20 ;  /* 0x0000002000087882 */ /* 0x008fe20000000000 */
[----:B------:R-:W-:Y:S01]  /*0700*/  UMOV UR7, 0x80 ;  /* 0x0000008000077882 */ /* 0x000fe20000000000 */
[----:B------:R-:W-:Y:S02]  /*0710*/  ULEA UR9, UR37, UR9, 0x18 ;  /* 0x0000000925097291 */ /* 0x000fe4000f8ec0ff */
[----:B------:R-:W-:-:S04]  /*0720*/  UIADD3 UR12, UPT, UPT, -UR8, 0x100000, URZ ;  /* 0x00100000080c7890 */ /* 0x000fc8000fffe1ff */
[----:B------:R-:W-:Y:S02]  /*0730*/  USHF.L.U32 UR13, UR12, 0xb, URZ ;  /* 0x0000000b0c0d7899 */ /* 0x000fe400080006ff */
[----:B------:R-:W-:Y:S02]  /*0740*/  USHF.L.U32 UR12, UR12, 0x1, URZ ;  /* 0x000000010c0c7899 */ /* 0x000fe400080006ff */
[----:B------:R-:W-:-:S04]  /*0750*/  UIADD3 UR14, UPT, UPT, -UR7, 0x100000, URZ ;  /* 0x00100000070e7890 */ /* 0x000fc8000fffe1ff */
[----:B------:R-:W-:Y:S02]  /*0760*/  USHF.L.U32 UR15, UR14, 0xb, URZ ;  /* 0x0000000b0e0f7899 */ /* 0x000fe400080006ff */
[----:B------:R-:W-:Y:S01]  /*0770*/  USHF.L.U32 UR14, UR14, 0x1, URZ ;  /* 0x000000010e0e7899 */ /* 0x000fe200080006ff */
[----:B------:R-:W-:Y:S01]  /*0780*/  ELECT P0, URZ, PT ;  /* 0x0000000000ff782f */ /* 0x000fe20003800000 */
[----:B------:R-:W2:Y:S02]  /*0790*/  FENCE.VIEW.ASYNC.S ;  /* 0x00000000000073c6 */ /* 0x000ea40000000000 */
[----:B--2---:R2:W3:Y:S08]  /*07a0*/  SYNCS.EXCH.64 URZ, [UR9+0x50], UR12 ;  /* 0x0000500c09ff75b2 */ /* 0x0044f00008000100 */
[----:B------:R2:W1:Y:S01]  /*07b0*/  SYNCS.EXCH.64 URZ, [UR9+0x60], UR14 ;  /* 0x0000600e09ff75b2 */ /* 0x0004620008000100 */
[----:B------:R2:W1:Y:S01]  /*07c0*/  SYNCS.EXCH.64 URZ, [UR9+0x58], UR12 ;  /* 0x0000580c09ff75b2 */ /* 0x0004620008000100 */
[----:B------:R2:W1:Y:S01]  /*07d0*/  SYNCS.EXCH.64 URZ, [UR9+0x68], UR14 ;  /* 0x0000680e09ff75b2 */ /* 0x0004620008000100 */
[----:B------:R-:W-:Y:S01]  /*07e0*/  NOP ;  /* 0x0000000000007918 */ /* 0x000fe20000000000 */
.L_x_10:
[----:B------:R-:W4:Y:S01]  /*07f0*/  SHFL.IDX PT, R0, R102, RZ, 0x1f ;  /* 0x00001fff66007589 */ /* 0x000f2200000e0000 */
[----:B------:R-:W-:Y:S01]  /*0800*/  NOP ;  /* 0x0000000000007918 */ /* 0x000fe20000000000 */
[----:B----4-:R-:W-:-:S13]  /*0810*/  ISETP.NE.AND P0, PT, R0, 0x3, PT ;  /* 0x000000030000780c */ /* 0x010fda0003f05270 */
[----:B------:R-:W-:Y:S05]  /*0820*/  @P0 BRA `(.L_x_11) ;  /* 0x00000000002c0947 */ /* 0x000fea0003800000 */
[----:B---3--:R-:W-:Y:S01]  /*0830*/  UMOV UR8, 0x400 ;  /* 0x0000040000087882 */ /* 0x008fe20000000000 */
[----:B------:R-:W-:Y:S01]  /*0840*/  UMOV UR7, 0x20 ;  /* 0x0000002000077882 */ /* 0x000fe20000000000 */
[----:B------:R-:W-:Y:S02]  /*0850*/  ULEA UR8, UR37, UR8, 0x18 ;  /* 0x0000000825087291 */ /* 0x000fe4000f8ec0ff */
[----:B--2---:R-:W-:-:S04]  /*0860*/  UIADD3 UR12, UPT, UPT, -UR7, 0x100000, URZ ;  /* 0x00100000070c7890 */ /* 0x004fc8000fffe1ff */
[----:B------:R-:W-:Y:S02]  /*0870*/  USHF.L.U32 UR13, UR12, 0xb, URZ ;  /* 0x0000000b0c0d7899 */ /* 0x000fe400080006ff */
[----:B------:R-:W-:Y:S01]  /*0880*/  USHF.L.U32 UR12, UR12, 0x1, URZ ;  /* 0x000000010c0c7899 */ /* 0x000fe200080006ff */
[----:B------:R-:W-:Y:S01]  /*0890*/  ELECT P0, URZ, PT ;  /* 0x0000000000ff782f */ /* 0x000fe20003800000 */
[----:B------:R-:W2:Y:S10]  /*08a0*/  FENCE.VIEW.ASYNC.S ;  /* 0x00000000000073c6 */ /* 0x000eb40000000000 */
[----:B--2---:R4:W2:Y:S01]  /*08b0*/  SYNCS.EXCH.64 URZ, [UR8+0x70], UR12 ;  /* 0x0000700c08ff75b2 */ /* 0x0048a20008000100 */
[----:B------:R4:W3:Y:S02]  /*08c0*/  SYNCS.EXCH.64 URZ, [UR8+0x78], UR12 ;  /* 0x0000780c08ff75b2 */ /* 0x0008e40008000100 */
[----:B----4-:R-:W-:Y:S01]  /*08d0*/  NOP ;  /* 0x0000000000007918 */ /* 0x010fe20000000000 */
.L_x_11:
[----:B------:R-:W4:Y:S01]  /*08e0*/  SHFL.IDX PT, R0, R102, RZ, 0x1f ;  /* 0x00001fff66007589 */ /* 0x000f2200000e0000 */
[----:B------:R-:W-:Y:S01]  /*08f0*/  NOP ;  /* 0x0000000000007918 */ /* 0x000fe20000000000 */
[----:B----4-:R-:W-:-:S13]  /*0900*/  ISETP.NE.AND P0, PT, R0, 0x4, PT ;  /* 0x000000040000780c */ /* 0x010fda0003f05270 */
[----:B------:R-:W-:Y:S05]  /*0910*/  @P0 BRA `(.L_x_12) ;  /* 0x0000000000480947 */ /* 0x000fea0003800000 */
[----:B--2---:R-:W-:Y:S01]  /*0920*/  UMOV UR9, 0x1e0 ;  /* 0x000001e000097882 */ /* 0x004fe20000000000 */
[----:B---3--:R-:W-:Y:S01]  /*0930*/  UMOV UR8, 0x400 ;  /* 0x0000040000087882 */ /* 0x008fe20000000000 */
[----:B------:R-:W-:Y:S01]  /*0940*/  USEL UR9, UR9, 0x1a0, UP5 ;  /* 0x000001a009097887 */ /* 0x000fe2000a800000 */
        /* <DEDUP_REMOVED lines=10> */
[----:B--2---:R4:W2:Y:S08]  /*09f0*/  SYNCS.EXCH.64 URZ, [UR8+0x80], UR12 ;  /* 0x0000800c08ff75b2 */ /* 0x0048b00008000100 */
[----:B------:R4:W3:Y:S01]  /*0a00*/  SYNCS.EXCH.64 URZ, [UR8+0x90], UR14 ;  /* 0x0000900e08ff75b2 */ /* 0x0008e20008000100 */
[----:B------:R4:W1:Y:S01]  /*0a10*/  SYNCS.EXCH.64 URZ, [UR8+0x88], UR12 ;  /* 0x0000880c08ff75b2 */ /* 0x0008620008000100 */
[----:B------:R4:W1:Y:S02]  /*0a20*/  SYNCS.EXCH.64 URZ, [UR8+0x98], UR14 ;  /* 0x0000980e08ff75b2 */ /* 0x0008640008000100 */
[----:B----4-:R-:W-:Y:S01]  /*0a30*/  NOP ;  /* 0x0000000000007918 */ /* 0x010fe20000000000 */
.L_x_12:
[----:B------:R-:W4:Y:S01]  /*0a40*/  SHFL.IDX PT, R0, R102, RZ, 0x1f ;  /* 0x00001fff66007589 */ /* 0x000f2200000e0000 */
[----:B------:R-:W-:Y:S01]  /*0a50*/  NOP ;  /* 0x0000000000007918 */ /* 0x000fe20000000000 */
[----:B----4-:R-:W-:-:S13]  /*0a60*/  ISETP.NE.AND P0, PT, R0, 0x5, PT ;  /* 0x000000050000780c */ /* 0x010fda0003f05270 */
[----:B------:R-:W-:Y:S05]  /*0a70*/  @P0 BRA `(.L_x_13) ;  /* 0x0000000000540947 */ /* 0x000fea0003800000 */
[----:B--2---:R-:W-:Y:S01]  /*0a80*/  UMOV UR9, 0x400 ;  /* 0x0000040000097882 */ /* 0x004fe20000000000 */
        /* <DEDUP_REMOVED lines=14> */
[----:B------:R4:W1:Y:S01]  /*0b70*/  SYNCS.EXCH.64 URZ, [UR9+0xc8], UR14 ;  /* 0x0000c80e09ff75b2 */ /* 0x0008620008000100 */
[----:B------:R4:W1:Y:S01]  /*0b80*/  SYNCS.EXCH.64 URZ, [UR9+0xb0], UR12 ;  /* 0x0000b00c09ff75b2 */ /* 0x0008620008000100 */
[----:B------:R4:W1:Y:S01]  /*0b90*/  SYNCS.EXCH.64 URZ, [UR9+0xd0], UR14 ;  /* 0x0000d00e09ff75b2 */ /* 0x0008620008000100 */
[----:B------:R4:W1:Y:S01]  /*0ba0*/  SYNCS.EXCH.64 URZ, [UR9+0xb8], UR12 ;  /* 0x0000b80c09ff75b2 */ /* 0x0008620008000100 */
[----:B------:R4:W1:Y:S02]  /*0bb0*/  SYNCS.EXCH.64 URZ, [UR9+0xd8], UR14 ;  /* 0x0000d80e09ff75b2 */ /* 0x0008640008000100 */
[----:B----4-:R-:W-:Y:S01]  /*0bc0*/  NOP ;  /* 0x0000000000007918 */ /* 0x010fe20000000000 */
.L_x_13:
[----:B------:R-:W4:Y:S01]  /*0bd0*/  SHFL.IDX PT, R0, R102, RZ, 0x1f ;  /* 0x00001fff66007589 */ /* 0x000f2200000e0000 */
[----:B------:R-:W-:Y:S01]  /*0be0*/  ISETP.NE.OR P1, PT, RZ, UR10, !P1 ;  /* 0x0000000aff007c0c */ /* 0x000fe2000cf25670 */
        /* <DEDUP_REMOVED lines=12> */
[----:B------:R4:W3:Y:S01]  /*0cb0*/  SYNCS.EXCH.64 URZ, [UR8+0xf0], UR12 ;  /* 0x0000f00c08ff75b2 */ /* 0x0008e20008000100 */
[----:B------:R4:W1:Y:S01]  /*0cc0*/  SYNCS.EXCH.64 URZ, [UR8+0xe8], UR12 ;  /* 0x0000e80c08ff75b2 */ /* 0x0008620008000100 */
[----:B------:R4:W1:Y:S02]  /*0cd0*/  SYNCS.EXCH.64 URZ, [UR8+0xf8], UR12 ;  /* 0x0000f80c08ff75b2 */ /* 0x0008640008000100 */
[----:B----4-:R-:W-:Y:S01]  /*0ce0*/  NOP ;  /* 0x0000000000007918 */ /* 0x010fe20000000000 */
.L_x_14:
[----:B------:R-:W-:Y:S01]  /*0cf0*/  VOTEU.ALL UP1, P1 ;  /* 0x0000000000ff7886 */ /* 0x000fe20000820000 */
[----:B---3--:R-:W3:Y:S01]  /*0d00*/  LDCU UR8, c[0x0][0x36c] ;  /* 0x00006d80ff0877ac */ /* 0x008ee20008000800 */
[----:B------:R-:W-:Y:S01]  /*0d10*/  NOP ;  /* 0x0000000000007918 */ /* 0x000fe20000000000 */
[----:B------:R-:W-:Y:S01]  /*0d20*/  LOP3.LUT R10, R109, 0x1f, RZ, 0xc0, !PT ;  /* 0x0000001f6d0a7812 */ /* 0x000fe200078ec0ff */
[----:B--2---:R-:W-:Y:S01]  /*0d30*/  UMOV UR12, 0x20 ;  /* 0x00000020000c7882 */ /* 0x004fe20000000000 */
[----:B------:R-:W-:Y:S01]  /*0d40*/  @!UP1 UMOV UR7, 0x400 ;  /* 0x0000040000079882 */ /* 0x000fe20000000000 */
[----:B------:R-:W-:-:S04]  /*0d50*/  @!UP1 UIADD3 UR12, UPT, UPT, -UR12, 0x100000, URZ ;  /* 0x001000000c0c9890 */ /* 0x000fc8000fffe1ff */
[----:B------:R-:W-:Y:S02]  /*0d60*/  @!UP1 USHF.L.U32 UR13, UR12, 0xb, URZ ;  /* 0x0000000b0c0d9899 */ /* 0x000fe400080006ff */
[----:B------:R-:W-:Y:S02]  /*0d70*/  @!UP1 USHF.L.U32 UR12, UR12, 0x1, URZ ;  /* 0x000000010c0c9899 */ /* 0x000fe400080006ff */
[----:B------:R-:W-:Y:S01]  /*0d80*/  @!UP1 ULEA UR7, UR37, UR7, 0x18 ;  /* 0x0000000725079291 */ /* 0x000fe2000f8ec0ff */
[----:B------:R-:W-:Y:S01]  /*0d90*/  VOTEU.ALL UP1, P1 ;  /* 0x0000000000ff7886 */ /* 0x000fe20000820000 */
[----:B------:R-:W-:Y:S01]  /*0da0*/  UISETP.NE.AND UP4, UPT, UR10, URZ, UPT ;  /* 0x000000ff0a00728c */ /* 0x000fe2000bf85270 */
[----:B------:R-:W2:Y:S09]  /*0db0*/  FENCE.VIEW.ASYNC.S ;  /* 0x00000000000073c6 */ /* 0x000eb20000000000 */
[----:B--2---:R2:W4:Y:S01]  /*0dc0*/  @!UP1 SYNCS.EXCH.64 URZ, [UR7+0x100], UR12 ;  /* 0x0001000c07ff95b2 */ /* 0x0045220008000100 */
[----:B---3--:R-:W-:-:S09]  /*0dd0*/  UISETP.EQ.U32.AND UP1, UPT, UR8, 0x1, UPT ;  /* 0x000000010800788c */ /* 0x008fd2000bf22070 */
[----:B------:R-:W-:Y:S05]  /*0de0*/  BRA.U !UP1, `(.L_x_15) ;  /* 0x0000000109087547 */ /* 0x000fea000b800000 */
[----:B-1--4-:R-:W-:Y:S01]  /*0df0*/  UCGABAR_ARV ;  /* 0x00000000000079c7 */ /* 0x012fe20008000000 */
[----:B------:R-:W-:Y:S05]  /*0e00*/  BRA `(.L_x_16) ;  /* 0x0000000000047947 */ /* 0x000fea0003800000 */
.L_x_15:
[----:B-1--4-:R-:W-:Y:S01]  /*0e10*/  NOP ;  /* 0x0000000000007918 */ /* 0x012fe20000000000 */
.L_x_16:
[----:B------:R-:W1:Y:S01]  /*0e20*/  S2R R11, SR_CTAID.X ;  /* 0x00000000000b7919 */ /* 0x000e620000002500 */
[----:B------:R-:W-:-:S05]  /*0e30*/  CS2R.32 R96, SR_CgaSize ;  /* 0x0000000000607805 */ /* 0x000fca0000008a00 */
[----:B------:R-:W-:-:S05]  /*0e40*/  IMAD R96, R96, -0xa0, RZ ;  /* 0xffffff6060607824 */ /* 0x000fca00078e02ff */
[----:B------:R-:W-:-:S14]  /*0e50*/  R2UR UR8, R96 ;  /* 0x00000000600872ca */ /* 0x000fdc00000e0000 */
[----:B------:R-:W3:Y:S01]  /*0e60*/  LDCU UR8, c[0x0][UR8+0x2b0] ;  /* 0x00005600080877ac */ /* 0x000ee20008000800 */
[----:B------:R-:W-:-:S05]  /*0e70*/  CS2R.32 R0, SR_CgaSize ;  /* 0x0000000000007805 */ /* 0x000fca0000008a00 */
[----:B------:R-:W-:-:S06]  /*0e80*/  IMAD R0, R0, -0xa0, RZ ;  /* 0xffffff6000007824 */ /* 0x000fcc00078e02ff */
[----:B------:R-:W4:Y:S01]  /*0e90*/  LDC R0, c[0x0][R0+0x2a0] ;  /* 0x0000a80000007b82 */ /* 0x000f220000000800 */
[----:B------:R-:W-:Y:S01]  /*0ea0*/  PRMT R8, RZ, 0x7610, R8 ;  /* 0x00007610ff087816 */ /* 0x000fe20000000008 */
[----:B------:R-:W3:Y:S01]  /*0eb0*/  S2R R20, SR_CTAID.Y ;  /* 0x0000000000147919 */ /* 0x000ee20000002600 */
[----:B------:R-:W-:-:S05]  /*0ec0*/  CS2R.32 R96, SR_CgaSize ;  /* 0x0000000000607805 */ /* 0x000fca0000008a00 */
[----:B------:R-:W-:-:S05]  /*0ed0*/  IMAD R96, R96, -0xa0, RZ ;  /* 0xffffff6060607824 */ /* 0x000fca00078e02ff */
[----:B--2---:R-:W-:-:S14]  /*0ee0*/  R2UR UR7, R96 ;  /* 0x00000000600772ca */ /* 0x004fdc00000e0000 */
[----:B------:R-:W2:Y:S01]  /*0ef0*/  LDCU UR7, c[0x0][UR7+0x2b4] ;  /* 0x00005680070777ac */ /* 0x000ea20008000800 */
[----:B------:R-:W-:Y:S01]  /*0f00*/  UISETP.NE.AND UP2, UPT, UR10, 0x2, UPT ;  /* 0x000000020a00788c */ /* 0x000fe2000bf45270 */
[----:B------:R-:W3:Y:S01]  /*0f10*/  LDC R9, c[0x0][0xb24] ;  /* 0x0002c900ff097b82 */ /* 0x000ee20000000800 */
[----:B------:R-:W-:-:S05]  /*0f20*/  CS2R.32 R94, SR_CgaSize ;  /* 0x00000000005e7805 */ /* 0x000fca0000008a00 */
[----:B------:R-:W-:-:S06]  /*0f30*/  IMAD R94, R94, -0xa0, RZ ;  /* 0xffffff605e5e7824 */ /* 0x000fcc00078e02ff */
[----:B------:R-:W4:Y:S08]  /*0f40*/  LDC R94, c[0x0][R94+0x2a4] ;  /* 0x0000a9005e5e7b82 */ /* 0x000f300000000800 */
[----:B------:R-:W4:Y:S01]  /*0f50*/  LDC R40, c[0x0][0xb24] ;  /* 0x0002c900ff287b82 */ /* 0x000f220000000800 */
[----:B-1----:R-:W-:Y:S01]  /*0f60*/  I2FP.F32.U32 R4, R11 ;  /* 0x0000000b00047245 */ /* 0x002fe20000201000 */
[----:B------:R-:W-:-:S06]  /*0f70*/  IMAD.MOV.U32 R21, RZ, RZ, R11 ;  /* 0x000000ffff157224 */ /* 0x000fcc00078e000b */
[----:B------:R-:W1:Y:S01]  /*0f80*/  S2UR UR36, SR_CTAID.Z ;  /* 0x00000000002479c3 */ /* 0x000e620000002700 */
[----:B---3--:R-:W-:Y:S02]  /*0f90*/  ISETP.GE.AND P0, PT, R9, 0x1, PT ;  /* 0x000000010900780c */ /* 0x008fe40003f06270 */
[----:B------:R-:W-:Y:S01]  /*0fa0*/  I2FP.F32.U32 R2, R20 ;  /* 0x0000001400027245 */ /* 0x000fe20000201000 */
[----:B------:R-:W-:-:S04]  /*0fb0*/  FMUL R4, R4, UR8 ;  /* 0x0000000804047c20 */ /* 0x000fc80008400000 */
[----:B--2---:R-:W-:Y:S01]  /*0fc0*/  FMUL R2, R2, UR7 ;  /* 0x0000000702027c20 */ /* 0x004fe20008400000 */
[----:B------:R-:W2:Y:S01]  /*0fd0*/  F2I.U32.TRUNC.NTZ R96, R4 ;  /* 0x0000000400607305 */ /* 0x000ea2000020f000 */
[----:B------:R-:W3:Y:S07]  /*0fe0*/  LDCU UR7, c[0x0][0xb30] ;  /* 0x00016600ff0777ac */ /* 0x000eee0008000800 */
[----:B------:R-:W1:Y:S01]  /*0ff0*/  F2I.U32.TRUNC.NTZ R3, R2 ;  /* 0x0000000200037305 */ /* 0x000e62000020f000 */
[----:B--2---:R-:W-:-:S04]  /*1000*/  IMAD.MOV R96, RZ, RZ, -R96 ;  /* 0x000000ffff607224 */ /* 0x004fc800078e0a60 */
[----:B----4-:R-:W-:Y:S01]  /*1010*/  IMAD R96, R0, R96, R11 ;  /* 0x0000006000607224 */ /* 0x010fe200078e020b */
[----:B------:R-:W-:Y:S01]  /*1020*/  PRMT R0, RZ, 0x7610, R0 ;  /* 0x00007610ff007816 */ /* 0x000fe20000000000 */
[----:B---3--:R-:W-:Y:S01]  /*1030*/  UISETP.NE.AND UP3, UPT, UR7, 0x1, UPT ;  /* 0x000000010700788c */ /* 0x008fe2000bf65270 */
[----:B-1----:R-:W-:-:S05]  /*1040*/  IADD3 R3, PT, PT, -R3, RZ, RZ ;  /* 0x000000ff03037210 */ /* 0x002fca0007ffe1ff */
[----:B------:R-:W-:Y:S01]  /*1050*/  IMAD R94, R94, R3, R20 ;  /* 0x000000035e5e7224 */ /* 0x000fe200078e0214 */
[----:B------:R-:W-:Y:S06]  /*1060*/  BRA.U UP4, `(.L_x_17) ;  /* 0x0000000104247547 */ /* 0x000fec000b800000 */
[----:B------:R-:W-:Y:S01]  /*1070*/  ISETP.NE.AND P1, PT, R94, RZ, PT ;  /* 0x000000ff5e00720c */ /* 0x000fe20003f25270 */
[----:B------:R-:W-:Y:S01]  /*1080*/  IMAD.MOV.U32 R0, RZ, RZ, 0x3 ;  /* 0x00000003ff007424 */ /* 0x000fe200078e00ff */
[C---:B------:R-:W-:Y:S02]  /*1090*/  LOP3.LUT R3, R96.reuse, 0xfffffffe, RZ, 0xc0, !PT ;  /* 0xfffffffe60037812 */ /* 0x040fe400078ec0ff */
[----:B------:R-:W-:Y:S02]  /*10a0*/  ISETP.LT.U32.OR P1, PT, R96, 0x2, !P1 ;  /* 0x000000026000780c */ /* 0x000fe40004f21470 */
[----:B------:R-:W-:Y:S02]  /*10b0*/  SHF.L.U32 R0, R0, R3, RZ ;  /* 0x0000000300007219 */ /* 0x000fe400000006ff */
[----:B------:R-:W-:Y:S02]  /*10c0*/  SEL R5, RZ, 0x1, !P1 ;  /* 0x00000001ff057807 */ /* 0x000fe40004800000 */
[----:B------:R-:W-:-:S05]  /*10d0*/  SEL R2, RZ, 0x2, !P1 ;  /* 0x00000002ff027807 */ /* 0x000fca0004800000 */
[----:B------:R-:W-:-:S05]  /*10e0*/  IMAD.IADD R2, R5, 0x1, R2 ;  /* 0x0000000105027824 */ /* 0x000fca00078e0202 */
[----:B------:R-:W-:Y:S02]  /*10f0*/  PRMT R8, R2, 0x7610, R8 ;  /* 0x0000761002087816 */ /* 0x000fe40000000008 */
.L_x_17:
[----:B------:R-:W-:Y:S05]  /*1100*/  @!P0 BRA `(.L_x_18) ;  /* 0x0000000000b88947 */ /* 0x000fea0003800000 */
[----:B------:R-:W1:Y:S01]  /*1110*/  LDC.64 R4, c[0x0][0xb18] ;  /* 0x0002c600ff047b82 */ /* 0x000e620000000a00 */
[----:B------:R-:W-:-:S07]  /*1120*/  ISETP.NE.AND P0, PT, R9, 0x1, PT ;  /* 0x000000010900780c */ /* 0x000fce0003f05270 */
[----:B------:R-:W2:Y:S08]  /*1130*/  LDC R14, c[0x0][0xb0c] ;  /* 0x0002c300ff0e7b82 */ /* 0x000eb00000000800 */
[----:B------:R-:W3:Y:S08]  /*1140*/  LDC R13, c[0x0][0x370] ;  /* 0x0000dc00ff0d7b82 */ /* 0x000ef00000000800 */
[----:B------:R-:W4:Y:S01]  /*1150*/  LDC R16, c[0x0][0x374] ;  /* 0x0000dd00ff107b82 */ /* 0x000f220000000800 */
[----:B-1----:R-:W-:-:S07]  /*1160*/  ISETP.NE.AND P1, PT, R4, 0x1, PT ;  /* 0x000000010400780c */ /* 0x002fce0003f25270 */
[----:B------:R-:W3:Y:S01]  /*1170*/  LDC.64 R6, c[0x0][0xb10] ;  /* 0x0002c400ff067b82 */ /* 0x000ee20000000a00 */
[----:B--2---:R-:W-:-:S07]  /*1180*/  ISETP.NE.AND P2, PT, R14, 0x1, PT ;  /* 0x000000010e00780c */ /* 0x004fce0003f45270 */
[----:B------:R-:W1:Y:S08]  /*1190*/  LDC R12, c[0x0][0xb20] ;  /* 0x0002c800ff0c7b82 */ /* 0x000e700000000800 */
[----:B------:R-:W2:Y:S01]  /*11a0*/  LDC.64 R2, c[0x0][0xb28] ;  /* 0x0002ca00ff027b82 */ /* 0x000ea20000000a00 */
[----:B----4-:R-:W-:-:S04]  /*11b0*/  IMAD.HI.U32 R15, R16, R5, RZ ;  /* 0x00000005100f7227 */ /* 0x010fc800078e00ff */
[----:B------:R-:W-:-:S04]  /*11c0*/  IMAD.HI.U32 R5, R20, R5, RZ ;  /* 0x0000000514057227 */ /* 0x000fc800078e00ff */
[----:B---3--:R-:W-:-:S04]  /*11d0*/  IMAD.HI.U32 R18, R13, R6, RZ ;  /* 0x000000060d127227 */ /* 0x008fc800078e00ff */
[C---:B------:R-:W-:Y:S01]  /*11e0*/  IMAD.HI.U32 R22, R11.reuse, R6, RZ ;  /* 0x000000060b167227 */ /* 0x040fe200078e00ff */
[-C--:B------:R-:W-:Y:S02]  /*11f0*/  @P2 SHF.R.U32.HI R13, RZ, R7.reuse, R18 ;  /* 0x00000007ff0d2219 */ /* 0x080fe40000011612 */
[-C--:B-1----:R-:W-:Y:S02]  /*1200*/  @P1 SHF.R.U32.HI R16, RZ, R12.reuse, R15 ;  /* 0x0000000cff101219 */ /* 0x082fe4000001160f */
[----:B------:R-:W-:Y:S02]  /*1210*/  SHF.R.U32.HI R5, RZ, R12, R5 ;  /* 0x0000000cff057219 */ /* 0x000fe40000011605 */
[----:B------:R-:W-:Y:S02]  /*1220*/  SHF.R.U32.HI R22, RZ, R7, R22 ;  /* 0x00000007ff167219 */ /* 0x000fe40000011616 */
[----:B------:R-:W-:Y:S01]  /*1230*/  SEL R5, R20, R5, !P1 ;  /* 0x0000000514057207 */ /* 0x000fe20004800000 */
[----:B--2---:R-:W-:Y:S01]  /*1240*/  IMAD.HI.U32 R18, R16, R2, RZ ;  /* 0x0000000210127227 */ /* 0x004fe200078e00ff */
[----:B------:R-:W-:-:S02]  /*1250*/  SEL R21, R11, R22, !P2 ;  /* 0x000000160b157207 */ /* 0x000fc40005000000 */
[----:B------:R-:W-:Y:S01]  /*1260*/  IADD3 R7, PT, PT, -R5, RZ, RZ ;  /* 0x000000ff05077210 */ /* 0x000fe20007ffe1ff */
[----:B------:R-:W-:Y:S01]  /*1270*/  IMAD.HI.U32 R6, R13, R2, RZ ;  /* 0x000000020d067227 */ /* 0x000fe200078e00ff */
[----:B------:R-:W-:-:S03]  /*1280*/  @P0 SHF.R.U32.HI R16, RZ, R3, R18 ;  /* 0x00000003ff100219 */ /* 0x000fc60000011612 */
[----:B------:R-:W-:Y:S01]  /*1290*/  IMAD R7, R4, R7, R20 ;  /* 0x0000000704077224 */ /* 0x000fe200078e0214 */
[----:B------:R-:W-:Y:S01]  /*12a0*/  @P0 SHF.R.U32.HI R13, RZ, R3, R6 ;  /* 0x00000003ff0d0219 */ /* 0x000fe20000011606 */
[----:B------:R-:W-:-:S04]  /*12b0*/  IMAD R16, R16, R9, RZ ;  /* 0x0000000910107224 */ /* 0x000fc800078e02ff */
[----:B------:R-:W-:Y:S01]  /*12c0*/  IMAD R6, R13, R9, RZ ;  /* 0x000000090d067224 */ /* 0x000fe200078e02ff */
[----:B------:R-:W-:-:S04]  /*12d0*/  ISETP.GE.AND P1, PT, R5, R16, PT ;  /* 0x000000100500720c */ /* 0x000fc80003f26270 */
[----:B------:R-:W-:Y:S01]  /*12e0*/  ISETP.GE.OR P1, PT, R21, R6, P1 ;  /* 0x000000061500720c */ /* 0x000fe20000f26670 */
[----:B------:R-:W-:-:S05]  /*12f0*/  IMAD.HI.U32 R6, R5, R2, RZ ;  /* 0x0000000205067227 */ /* 0x000fca00078e00ff */
[----:B------:R-:W-:-:S04]  /*1300*/  SHF.R.U32.HI R6, RZ, R3, R6 ;  /* 0x00000003ff067219 */ /* 0x000fc80000011606 */
[----:B------:R-:W-:-:S03]  /*1310*/  SEL R6, R5, R6, !P0 ;  /* 0x0000000605067207 */ /* 0x000fc60004000000 */
[----:B------:R-:W-:Y:S01]  /*1320*/  @!P1 IMAD.HI.U32 R12, R21, R2, RZ ;  /* 0x00000002150c9227 */ /* 0x000fe200078e00ff */
[----:B------:R-:W-:-:S04]  /*1330*/  IADD3 R2, PT, PT, -R6, RZ, RZ ;  /* 0x000000ff06027210 */ /* 0x000fc80007ffe1ff */
[----:B------:R-:W-:Y:S01]  /*1340*/  @!P1 SHF.R.U32.HI R12, RZ, R3, R12 ;  /* 0x00000003ff0c9219 */ /* 0x000fe2000001160c */
[----:B------:R-:W-:-:S03]  /*1350*/  IMAD R2, R9, R2, R5 ;  /* 0x0000000209027224 */ /* 0x000fc600078e0205 */
[----:B------:R-:W-:-:S05]  /*1360*/  @!P1 SEL R3, R21, R12, !P0 ;  /* 0x0000000c15039207 */ /* 0x000fca0004000000 */
[--C-:B------:R-:W-:Y:S02]  /*1370*/  @!P1 IMAD.IADD R6, R6, 0x1, -R3.reuse ;  /* 0x0000000106069824 */ /* 0x100fe400078e0a03 */
[----:B------:R-:W-:Y:S01]  /*1380*/  @!P1 IMAD R3, R2, R13, R3 ;  /* 0x0000000d02039224 */ /* 0x000fe200078e0203 */
[----:B------:R-:W-:Y:S01]  /*1390*/  IADD3 R2, PT, PT, -R21, RZ, RZ ;  /* 0x000000ff15027210 */ /* 0x000fe20007ffe1ff */
[----:B------:R-:W-:Y:S02]  /*13a0*/  @!P1 IMAD R5, R6, R9, R21 ;  /* 0x0000000906059224 */ /* 0x000fe400078e0215 */
[----:B------:R-:W-:Y:S02]  /*13b0*/  @!P1 IMAD.MOV.U32 R21, RZ, RZ, R3 ;  /* 0x000000ffff159224 */ /* 0x000fe400078e0003 */
[----:B------:R-:W-:Y:S02]  /*13c0*/  IMAD R2, R14, R2, R11 ;  /* 0x000000020e027224 */ /* 0x000fe400078e020b */
[----:B------:R-:W-:-:S02]  /*13d0*/  IMAD R20, R5, R4, R7 ;  /* 0x0000000405147224 */ /* 0x000fc400078e0207 */
[----:B------:R-:W-:Y:S02]  /*13e0*/  IMAD R21, R21, R14, R2 ;  /* 0x0000000e15157224 */ /* 0x000fe400078e0202 */
.L_x_18:
[----:B------:R-:W-:Y:S05]  /*13f0*/  BRA.U UP3, `(.L_x_19) ;  /* 0x0000000103407547 */ /* 0x000fea000b800000 */
[----:B------:R-:W1:Y:S08]  /*1400*/  LDC.64 R4, c[0x0][0xb10] ;  /* 0x0002c400ff047b82 */ /* 0x000e700000000a00 */
[----:B------:R-:W2:Y:S08]  /*1410*/  LDC.64 R2, c[0x0][0xb18] ;  /* 0x0002c600ff027b82 */ /* 0x000eb00000000a00 */
[----:B------:R-:W3:Y:S08]  /*1420*/  LDC R6, c[0x0][0xb20] ;  /* 0x0002c800ff067b82 */ /* 0x000ef00000000800 */
[----:B------:R-:W4:Y:S01]  /*1430*/  LDC R12, c[0x0][0xb0c] ;  /* 0x0002c300ff0c7b82 */ /* 0x000f220000000800 */
[----:B-1----:R-:W-:-:S05]  /*1440*/  IMAD.HI.U32 R4, R21, R4, RZ ;  /* 0x0000000415047227 */ /* 0x002fca00078e00ff */
[----:B------:R-:W-:Y:S01]  /*1450*/  SHF.R.U32.HI R4, RZ, R5, R4 ;  /* 0x00000005ff047219 */ /* 0x000fe20000011604 */
[----:B--2---:R-:W-:Y:S01]  /*1460*/  IMAD.HI.U32 R3, R20, R3, RZ ;  /* 0x0000000314037227 */ /* 0x004fe200078e00ff */
[----:B------:R-:W-:-:S04]  /*1470*/  ISETP.NE.AND P0, PT, R2, 0x1, PT ;  /* 0x000000010200780c */ /* 0x000fc80003f05270 */
[----:B---3--:R-:W-:-:S04]  /*1480*/  SHF.R.U32.HI R3, RZ, R6, R3 ;  /* 0x00000006ff037219 */ /* 0x008fc80000011603 */
[----:B------:R-:W-:Y:S02]  /*1490*/  SEL R3, R20, R3, !P0 ;  /* 0x0000000314037207 */ /* 0x000fe40004000000 */
[----:B----4-:R-:W-:-:S04]  /*14a0*/  ISETP.NE.AND P1, PT, R12, 0x1, PT ;  /* 0x000000010c00780c */ /* 0x010fc80003f25270 */
[----:B------:R-:W-:-:S05]  /*14b0*/  SEL R6, R21, R4, !P1 ;  /* 0x0000000415067207 */ /* 0x000fca0004800000 */
[----:B------:R-:W-:Y:S02]  /*14c0*/  IMAD.IADD R4, R3, 0x1, -R6 ;  /* 0x0000000103047824 */ /* 0x000fe400078e0a06 */
[----:B------:R-:W-:Y:S02]  /*14d0*/  IMAD.IADD R3, R6, 0x1, -R3 ;  /* 0x0000000106037824 */ /* 0x000fe400078e0a03 */
[----:B------:R-:W-:Y:S02]  /*14e0*/  IMAD R21, R4, R12, R21 ;  /* 0x0000000c04157224 */ /* 0x000fe400078e0215 */
[----:B------:R-:W-:Y:S02]  /*14f0*/  IMAD R20, R3, R2, R20 ;  /* 0x0000000203147224 */ /* 0x000fe400078e0214 */
.L_x_19:
[----:B------:R-:W-:Y:S05]  /*1500*/  BRA.U !UP1, `(.L_x_20) ;  /* 0x00000001090c7547 */ /* 0x000fea000b800000 */
[----:B------:R-:W-:Y:S01]  /*1510*/  UCGABAR_WAIT ;  /* 0x0000000000007dc7 */ /* 0x000fe20008000000 */
[----:B------:R-:W-:Y:S01]  /*1520*/  CCTL.IVALL ;  /* 0x00000000ff00798f */ /* 0x000fe20002000000 */
[----:B------:R-:W-:Y:S05]  /*1530*/  BRA `(.L_x_21) ;  /* 0x0000000000047947 */ /* 0x000fea0003800000 */
.L_x_20:
[----:B------:R-:W-:Y:S06]  /*1540*/  BAR.SYNC.DEFER_BLOCKING 0x0 ;  /* 0x0000000000007b1d */ /* 0x000fec0000010000 */
.L_x_21:
[----:B------:R-:W-:Y:S05]  /*1550*/  BRA.U UP2, `(.L_x_22) ;  /* 0x0000001102cc7547 */ /* 0x000fea000b800000 */
[----:B------:R-:W1:Y:S01]  /*1560*/  LDCU UR4, c[0x0][0x38c] ;  /* 0x00007180ff0477ac */ /* 0x000e620008000800 */
[----:B------:R-:W2:Y:S01]  /*1570*/  LDC R9, c[0x0][0x370] ;  /* 0x0000dc00ff097b82 */ /* 0x000ea20000000800 */
[----:B------:R-:W-:Y:S01]  /*1580*/  IMAD.SHL.U32 R16, R11, 0x40, RZ ;  /* 0x000000400b107824 */ /* 0x000fe200078e00ff */
[----:B------:R-:W-:Y:S01]  /*1590*/  PLOP3.LUT P1, PT, PT, PT, UP5, 0x80, 0x8 ;  /* 0x000000000008781c */ /* 0x000fe20003f2f058 */
[----:B------:R-:W-:Y:S01]  /*15a0*/  HFMA2 R12, -RZ, RZ, 0, 0 ;  /* 0x00000000ff0c7431 */ /* 0x000fe200000001ff */
[----:B------:R-:W-:Y:S01]  /*15b0*/  UISETP.NE.AND UP1, UPT, UR10, URZ, UPT ;  /* 0x000000ff0a00728c */ /* 0x000fe2000bf25270 */
[----:B------:R-:W-:Y:S01]  /*15c0*/  ISETP.NE.AND P4, PT, R10, RZ, P5 ;  /* 0x000000ff0a00720c */ /* 0x000fe20002f85270 */
[----:B------:R-:W-:Y:S01]  /*15d0*/  IMAD.MOV.U32 R15, RZ, RZ, 0x1 ;  /* 0x00000001ff0f7424 */ /* 0x000fe200078e00ff */
[----:B------:R-:W-:Y:S01]  /*15e0*/  PLOP3.LUT P1, PT, P1, PT, PT, 0x8, 0x80 ;  /* 0x000000000080781c */ /* 0x000fe20000f2e170 */
[----:B------:R-:W3:Y:S01]  /*15f0*/  LDC R0, c[0x0][0x374] ;  /* 0x0000dd00ff007b82 */ /* 0x000ee20000000800 */
[----:B------:R-:W-:Y:S01]  /*1600*/  IMAD.MOV.U32 R14, RZ, RZ, RZ ;  /* 0x000000ffff0e7224 */ /* 0x000fe200078e00ff */
[----:B------:R-:W-:Y:S01]  /*1610*/  MOV R8, 0x1 ;  /* 0x0000000100087802 */ /* 0x000fe20000000f00 */
[----:B------:R-:W-:Y:S01]  /*1620*/  IMAD.MOV.U32 R10, RZ, RZ, RZ ;  /* 0x000000ffff0a7224 */ /* 0x000fe200078e00ff */
[----:B------:R-:W-:Y:S01]  /*1630*/  LOP3.LUT R16, R16, 0x40, RZ, 0xc0, !PT ;  /* 0x0000004010107812 */ /* 0x000fe200078ec0ff */
[----:B------:R-:W4:Y:S01]  /*1640*/  LDCU.64 UR14, c[0x0][0x348] ;  /* 0x00006900ff0e77ac */ /* 0x000f220008000a00 */
[----:B-1----:R-:W-:-:S02]  /*1650*/  UIADD3 UR5, UPT, UPT, UR4, 0x1f, URZ ;  /* 0x0000001f04057890 */ /* 0x002fc4000fffe0ff */
[----:B------:R-:W-:Y:S02]  /*1660*/  USEL UR22, UR6, 0x2, UP1 ;  /* 0x0000000206167887 */ /* 0x000fe40008800000 */
[----:B------:R-:W-:Y:S01]  /*1670*/  USHF.R.S32.HI UR7, URZ, 0x1f, UR5 ;  /* 0x0000001fff077899 */ /* 0x000fe20008011405 */
[----:B------:R-:W-:-:S03]  /*1680*/  UMOV UR23, URZ ;  /* 0x000000ff00177c82 */ /* 0x000fc60008000000 */
[----:B------:R-:W-:Y:S02]  /*1690*/  ULEA.HI UR7, UR7, UR5, URZ, 0x5 ;  /* 0x0000000507077291 */ /* 0x000fe4000f8f28ff */
[----:B------:R-:W-:Y:S02]  /*16a0*/  UIADD3 UR5, UPT, UPT, UR4, -0x1, URZ ;  /* 0xffffffff04057890 */ /* 0x000fe4000fffe0ff */
[----:B------:R-:W-:Y:S02]  /*16b0*/  USHF.R.S32.HI UR7, URZ, 0x5, UR7 ;  /* 0x00000005ff077899 */ /* 0x000fe40008011407 */
[----:B------:R-:W-:Y:S02]  /*16c0*/  UISETP.GE.U32.AND UP2, UPT, UR5, -0x3f, UPT ;  /* 0xffffffc10500788c */ /* 0x000fe4000bf46070 */
[----:B------:R-:W-:Y:S02]  /*16d0*/  UISETP.LT.U32.AND UP0, UPT, UR7, 0x5, UPT ;  /* 0x000000050700788c */ /* 0x000fe4000bf01070 */
[----:B------:R-:W-:-:S02]  /*16e0*/  UIADD3 UR4, UPT, UPT, UR4, 0x3e, URZ ;  /* 0x0000003e04047890 */ /* 0x000fc4000fffe0ff */
[----:B------:R-:W-:-:S04]  /*16f0*/  USEL UR5, UR7, 0x5, UP0 ;  /* 0x0000000507057887 */ /* 0x000fc80008000000 */
[----:B------:R-:W-:Y:S02]  /*1700*/  UIADD3 UR21, UPT, UPT, UR5, -0x1, URZ ;  /* 0xffffffff05157890 */ /* 0x000fe4000fffe0ff */
[----:B------:R-:W-:Y:S02]  /*1710*/  @UP2 UIADD3 UR21, UPT, UPT, UR5, URZ, URZ ;  /* 0x000000ff05152290 */ /* 0x000fe4000fffe0ff */
[----:B------:R-:W-:Y:S02]  /*1720*/  UIADD3 UR24, UPT, UPT, UR7, -UR5, URZ ;  /* 0x8000000507187290 */ /* 0x000fe4000fffe0ff */
[----:B------:R-:W-:Y:S02]  /*1730*/  UIADD3 UR13, UPT, UPT, UR21, 0x1, URZ ;  /* 0x00000001150d7890 */ /* 0x000fe4000fffe0ff */
[----:B--2-4-:R-:W-:-:S12]  /*1740*/  UIADD3 UR21, UPT, UPT, -UR21, URZ, URZ ;  /* 0x000000ff15157290 */ /* 0x014fd8000fffe1ff */
.L_x_42:
[----:B------:R-:W-:Y:S01]  /*1750*/  UISETP.NE.AND UP0, UPT, UR37, URZ, UPT ;  /* 0x000000ff2500728c */ /* 0x000fe2000bf05270 */
[----:B------:R-:W1:Y:S08]  /*1760*/  S2UR UR37, SR_CgaCtaId ;  /* 0x00000000002579c3 */ /* 0x000e700000008800 */
[----:B------:R-:W-:Y:S05]  /*1770*/  BRA.U UP0, `(.L_x_23) ;  /* 0x0000000100347547 */ /* 0x000fea000b800000 */
[----:B------:R-:W2:Y:S01]  /*1780*/  S2R R2, SR_CgaCtaId ;  /* 0x0000000000027919 */ /* 0x000ea20000008800 */
[----:B------:R-:W-:-:S04]  /*1790*/  MOV R3, 0x400 ;  /* 0x0000040000037802 */ /* 0x000fc80000000f00 */
[----:B--2---:R-:W-:Y:S02]  /*17a0*/  LEA R3, R2, R3, 0x18 ;  /* 0x0000000302037211 */ /* 0x004fe400078ec0ff */
[----:B------:R-:W-:-:S03]  /*17b0*/  SHF.L.U32 R2, R8, 0x1f, RZ ;  /* 0x0000001f08027819 */ /* 0x000fc600000006ff */
[----:B------:R-:W-:-:S04]  /*17c0*/  IMAD R3, R10, 0x8, R3 ;  /* 0x000000080a037824 */ /* 0x000fc800078e0203 */
[----:B------:R-:W2:Y:S02]  /*17d0*/  SYNCS.PHASECHK.TRANS64.TRYWAIT P0, [R3+URZ+0xf0], R2 ;  /* 0x0000f002030075a7 */ /* 0x000ea400080011ff */
[----:B--2---:R-:W-:Y:S05]  /*17e0*/  @!P0 BRA `(.L_x_24) ;  /* 0x0000006000548947 */ /* 0x004fea0003800000 */
.L_x_124:
[----:B------:R-:W-:Y:S01]  /*17f0*/  VIADD R10, R10, 0x1 ;  /* 0x000000010a0a7836 */ /* 0x000fe20000000000 */
[----:B------:R2:W-:Y:S04]  /*1800*/  SYNCS.ARRIVE.TRANS64.A1T0 RZ, [R3+URZ+0xe0], RZ ;  /* 0x0000e0ff03ff79a7 */ /* 0x0005e800081000ff */
[----:B------:R-:W-:-:S04]  /*1810*/  ISETP.NE.AND P0, PT, R10, 0x2, PT ;  /* 0x000000020a00780c */ /* 0x000fc80003f05270 */
[----:B------:R-:W-:Y:S02]  /*1820*/  SEL R10, R10, RZ, P0 ;  /* 0x000000ff0a0a7207 */ /* 0x000fe40000000000 */
[----:B--2---:R-:W-:-:S04]  /*1830*/  SEL R3, RZ, 0x1, P0 ;  /* 0x00000001ff037807 */ /* 0x004fc80000000000 */
[----:B------:R-:W-:-:S07]  /*1840*/  LOP3.LUT R8, R8, R3, RZ, 0x3c, !PT ;  /* 0x0000000308087212 */ /* 0x000fce00078e3cff */
.L_x_23:
[----:B------:R-:W-:Y:S01]  /*1850*/  UMOV UR6, 0x400 ;  /* 0x0000040000067882 */ /* 0x000fe20000000000 */
[----:B------:R-:W-:Y:S01]  /*1860*/  LEA.HI R3, R21, R21, RZ, 0x1 ;  /* 0x0000001515037211 */ /* 0x000fe200078f08ff */
[----:B-1----:R-:W-:Y:S01]  /*1870*/  ULEA UR6, UR37, UR6, 0x18 ;  /* 0x0000000625067291 */ /* 0x002fe2000f8ec0ff */
[----:B------:R-:W-:Y:S01]  /*1880*/  SHF.L.U32 R2, R15, 0x1f, RZ ;  /* 0x0000001f0f027819 */ /* 0x000fe200000006ff */
[----:B------:R-:W-:Y:S01]  /*1890*/  UISETP.GE.U32.AND UP0, UPT, UR4, 0x3f, UPT ;  /* 0x0000003f0400788c */ /* 0x000fe2000bf06070 */
[C---:B------:R-:W-:Y:S01]  /*18a0*/  R2UR UR9, R16.reuse ;  /* 0x00000000100972ca */ /* 0x040fe200000e0000 */
[----:B------:R-:W-:Y:S01]  /*18b0*/  ULEA UR8, UR23, UR6, 0x3 ;  /* 0x0000000617087291 */ /* 0x000fe2000f8e18ff */
[----:B------:R-:W-:Y:S01]  /*18c0*/  IMAD.SHL.U32 R3, R3, 0x40, RZ ;  /* 0x0000004003037824 */ /* 0x000fe200078e00ff */
[----:B------:R-:W-:Y:S01]  /*18d0*/  R2UR UR11, R16 ;  /* 0x00000000100b72ca */ /* 0x000fe200000e0000 */
[----:B------:R-:W-:-:S03]  /*18e0*/  UMOV UR25, URZ ;  /* 0x000000ff00197c82 */ /* 0x000fc60008000000 */
[----:B------:R-:W-:-:S03]  /*18f0*/  R2UR UR35, R3 ;  /* 0x00000000032372ca */ /* 0x000fc600000e0000 */
[----:B------:R1:W2:Y:S01]  /*1900*/  SYNCS.PHASECHK.TRANS64.TRYWAIT P0, [UR8+0x28], R2 ;  /* 0x00002802ff0075a7 */ /* 0x0002a20008001108 */
[----:B------:R-:W-:-:S09]  /*1910*/  R2UR UR8, R20 ;  /* 0x00000000140872ca */ /* 0x000fd200000e0000 */
[----:B------:R-:W-:-:S04]  /*1920*/  ULOP3.LUT UR35, UR9, 0xffffff80, UR35, 0xf8, !UPT ;  /* 0xffffff8009237892 */ /* 0x000fc8000f8ef823 */
[----:B------:R-:W-:Y:S01]  /*1930*/  ULEA UR11, UR8, UR11, 0x7 ;  /* 0x0000000b080b7291 */ /* 0x000fe2000f8e38ff */
[----:B------:R-:W-:Y:S11]  /*1940*/  BRA.U !UP0, `(.L_x_25) ;  /* 0x0000000108bc7547 */ /* 0x000ff6000b800000 */
[----:B------:R-:W-:Y:S01]  /*1950*/  UMOV UR16, UR21 ;  /* 0x0000001500107c82 */ /* 0x000fe20008000000 */
[----:B------:R-:W-:Y:S01]  /*1960*/  UMOV UR17, UR23 ;  /* 0x0000001700117c82 */ /* 0x000fe20008000000 */
[----:B------:R-:W-:-:S05]  /*1970*/  UMOV UR34, URZ ;  /* 0x000000ff00227c82 */ /* 0x000fca0008000000 */
.L_x_31:
[----:B------:R-:W-:Y:S01]  /*1980*/  ULEA UR33, UR17, UR6, 0x3 ;  /* 0x0000000611217291 */ /* 0x000fe2000f8e18ff */
[----:B------:R-:W-:Y:S01]  /*1990*/  @P5 MOV R3, 0x2000 ;  /* 0x0000200000035802 */ /* 0x000fe20000000f00 */
[----:B-12-4-:R-:W-:Y:S10]  /*19a0*/  @P0 BRA `(.L_x_26) ;  /* 0x00000000000c0947 */ /* 0x016ff40003800000 */
[----:B------:R-:W-:-:S04]  /*19b0*/  SHF.L.U32 R5, R15, 0x1f, RZ ;  /* 0x0000001f0f057819 */ /* 0x000fc800000006ff */
[----:B------:R-:W2:Y:S02]  /*19c0*/  SYNCS.PHASECHK.TRANS64.TRYWAIT P0, [UR33+0x28], R5 ;  /* 0x00002805ff0075a7 */ /* 0x000ea40008001121 */
[----:B--2---:R-:W-:Y:S05]  /*19d0*/  @!P0 BRA `(.L_x_27) ;  /* 0x0000005c00ec8947 */ /* 0x004fea0003800000 */
.L_x_26:
[----:B------:R2:W-:Y:S01]  /*19e0*/  @P5 SYNCS.ARRIVE.TRANS64 RZ, [UR33], R3 ;  /* 0x00000003ffff59a7 */ /* 0x0005e20008000021 */
[----:B------:R-:W-:Y:S02]  /*19f0*/  ULOP3.LUT UR8, UR22, 0x2, URZ, 0xfc, !UPT ;  /* 0x0000000216087892 */ /* 0x000fe4000f8efcff */
[----:B------:R-:W-:Y:S02]  /*1a00*/  UIADD3 UR16, UPT, UPT, UR16, 0x1, URZ ;  /* 0x0000000110107890 */ /* 0x000fe4000fffe0ff */
[----:B------:R-:W-:Y:S02]  /*1a10*/  UISETP.NE.AND UP0, UPT, UR8, 0x2, UPT ;  /* 0x000000020800788c */ /* 0x000fe4000bf05270 */
[----:B------:R-:W-:-:S07]  /*1a20*/  UISETP.NE.AND UP2, UPT, UR16, 0x1, UPT ;  /* 0x000000011000788c */ /* 0x000fce000bf45270 */
[----:B------:R-:W-:Y:S05]  /*1a30*/  BRA.U UP0, `(.L_x_28) ;  /* 0x0000000100047547 */ /* 0x000fea000b800000 */
[----:B------:R-:W-:Y:S05]  /*1a40*/  BPT.TRAP 0x1 ;  /* 0x000000040000795c */ /* 0x000fea0000300000 */
.L_x_28:
[----:B------:R-:W-:Y:S04]  /*1a50*/  BSSY.RECONVERGENT B0, `(.L_x_29) ;  /* 0x0000003000007945 */ /* 0x000fe80003800200 */
[----:B------:R-:W-:Y:S05]  /*1a60*/  @!P4 BRA `(.L_x_30) ;  /* 0x000000000004c947 */ /* 0x000fea0003800000 */
[----:B------:R-:W-:Y:S05]  /*1a70*/  BPT.TRAP 0x1 ;  /* 0x000000040000795c */ /* 0x000fea0000300000 */
.L_x_30:
[----:B------:R-:W-:Y:S05]  /*1a80*/  BSYNC.RECONVERGENT B0 ;  /* 0x0000000000007941 */ /* 0x000fea0003800200 */
.L_x_29:
[----:B------:R-:W-:Y:S02]  /*1a90*/  UIADD3 UR23, UPT, UPT, UR17, 0x1, URZ ;  /* 0x0000000111177890 */ /* 0x000fe4000fffe0ff */
[----:B------:R-:W-:Y:S02]  /*1aa0*/  UIADD3 UR28, UP1, UPT, UR14, 0x80, URZ ;  /* 0x000000800e1c7890 */ /* 0x000fe4000ff3e0ff */
[----:B------:R-:W-:Y:S02]  /*1ab0*/  UISETP.NE.AND UP0, UPT, UR23, 0x5, UPT ;  /* 0x000000051700788c */ /* 0x000fe4000bf05270 */
[----:B------:R-:W-:Y:S02]  /*1ac0*/  ULOP3.LUT UR33, UR33, 0xfefffff8, URZ, 0xc0, !UPT ;  /* 0xfefffff821217892 */ /* 0x000fe4000f8ec0ff */
[----:B------:R-:W-:Y:S02]  /*1ad0*/  USEL UR9, URZ, 0x1, UP0 ;  /* 0x00000001ff097887 */ /* 0x000fe40008000000 */
[----:B------:R-:W-:-:S02]  /*1ae0*/  USEL UR23, UR23, URZ, UP0 ;  /* 0x000000ff17177287 */ /* 0x000fc40008000000 */
[----:B------:R-:W-:Y:S02]  /*1af0*/  UIADD3 UR26, UP0, UPT, UR14, 0x180, URZ ;  /* 0x000001800e1a7890 */ /* 0x000fe4000ff1e0ff */
[----:B------:R-:W-:Y:S01]  /*1b00*/  ULEA UR8, UR23, UR6, 0x3 ;  /* 0x0000000617087291 */ /* 0x000fe2000f8e18ff */
[----:B------:R-:W-:Y:S01]  /*1b10*/  LOP3.LUT R15, R15, UR9, RZ, 0x3c, !PT ;  /* 0x000000090f0f7c12 */ /* 0x000fe2000f8e3cff */
[----:B------:R-:W-:Y:S02]  /*1b20*/  UIADD3.X UR29, UPT, UPT, URZ, UR15, URZ, UP1, !UPT ;  /* 0x0000000fff1d7290 */ /* 0x000fe40008ffe4ff */
[----:B------:R-:W-:Y:S01]  /*1b30*/  UIADD3.X UR27, UPT, UPT, URZ, UR15, URZ, UP0, !UPT ;  /* 0x0000000fff1b7290 */ /* 0x000fe200087fe4ff */
[----:B-1----:R-:W-:Y:S01]  /*1b40*/  SHF.L.U32 R2, R15, 0x1f, RZ ;  /* 0x0000001f0f027819 */ /* 0x002fe200000006ff */
[----:B------:R-:W-:Y:S01]  /*1b50*/  UMOV UR18, 0x0 ;  /* 0x0000000000127882 */ /* 0x000fe20000000000 */
[----:B------:R-:W-:Y:S01]  /*1b60*/  UMOV UR19, 0x10000000 ;  /* 0x1000000000137882 */ /* 0x000fe20000000000 */
[----:B------:R-:W-:Y:S01]  /*1b70*/  UMOV UR10, UR34 ;  /* 0x00000022000a7c82 */ /* 0x000fe20008000000 */
[----:B------:R4:W1:Y:S01]  /*1b80*/  SYNCS.PHASECHK.TRANS64.TRYWAIT P0, [UR8+0x28], R2 ;  /* 0x00002802ff0075a7 */ /* 0x0008620008001108 */
[----:B------:R-:W-:Y:S01]  /*1b90*/  ULEA UR8, UR17, UR6, 0xb ;  /* 0x0000000611087291 */ /* 0x000fe2000f8e58ff */
[----:B------:R-:W-:Y:S01]  /*1ba0*/  UMOV UR12, UR36 ;  /* 0x00000024000c7c82 */ /* 0x000fe20008000000 */
[----:B------:R-:W-:-:S02]  /*1bb0*/  UMOV UR9, UR33 ;  /* 0x0000002100097c82 */ /* 0x000fc40008000000 */
[----:B------:R-:W-:Y:S02]  /*1bc0*/  UIADD3 UR32, UPT, UPT, UR8, 0x4300, URZ ;  /* 0x0000430008207890 */ /* 0x000fe4000fffe0ff */
[----:B------:R-:W-:Y:S01]  /*1bd0*/  UIADD3 UR8, UPT, UPT, UR8, 0x6b00, URZ ;  /* 0x00006b0008087890 */ /* 0x000fe2000fffe0ff */
[----:B------:R-:W-:Y:S01]  /*1be0*/  UMOV UR25, UR13 ;  /* 0x0000000d00197c82 */ /* 0x000fe20008000000 */
[----:B------:R-:W-:-:S05]  /*1bf0*/  UMOV UR17, UR23 ;  /* 0x0000001700117c82 */ /* 0x000fca0008000000 */
[----:B------:R2:W-:Y:S02]  /*1c00*/  UTMALDG.3D.2CTA [UR32], [UR28], desc[UR18] ;  /* 0x000012201c0075b4 */ /* 0x0005e40008211000 */
[----:B------:R4:W-:Y:S01]  /*1c10*/  UTMALDG.3D.2CTA [UR8], [UR26], desc[UR18] ;  /* 0x000012081a0075b4 */ /* 0x0009e20008211000 */
[----:B--2---:R-:W-:Y:S01]  /*1c20*/  UIADD3 UR34, UPT, UPT, UR34, 0x20, URZ ;  /* 0x0000002022227890 */ /* 0x004fe2000fffe0ff */
[----:B------:R-:W-:Y:S11]  /*1c30*/  BRA.U UP2, `(.L_x_31) ;  /* 0xfffffffd02507547 */ /* 0x000ff6000b83ffff */
.L_x_25:
[----:B----4-:R-:W-:Y:S01]  /*1c40*/  ULEA UR8, UR23, UR6, 0x3 ;  /* 0x0000000617087291 */ /* 0x010fe2000f8e18ff */
[----:B-1----:R-:W-:Y:S01]  /*1c50*/  SHF.L.U32 R2, R15, 0x1f, RZ ;  /* 0x0000001f0f027819 */ /* 0x002fe200000006ff */
[----:B------:R-:W-:Y:S01]  /*1c60*/  @!P1 SYNCS.ARRIVE.TRANS64.A1T0 RZ, [UR6+0x78], RZ ;  /* 0x000078ffffff99a7 */ /* 0x000fe20008100006 */
[----:B------:R-:W-:-:S06]  /*1c70*/  UISETP.GT.AND UP0, UPT, UR7, UR5, UPT ;  /* 0x000000050700728c */ /* 0x000fcc000bf04270 */
[----:B--2---:R1:W2:Y:S03]  /*1c80*/  SYNCS.PHASECHK.TRANS64.TRYWAIT P0, [UR8+0x28], R2 ;  /* 0x00002802ff0075a7 */ /* 0x0042a60008001108 */
[----:B------:R-:W-:Y:S05]  /*1c90*/  BRA.U !UP0, `(.L_x_32) ;  /* 0x0000000108bc7547 */ /* 0x000fea000b800000 */
[----:B------:R-:W-:Y:S01]  /*1ca0*/  UIADD3 UR26, UPT, UPT, UR24, UR25, URZ ;  /* 0x00000019181a7290 */ /* 0x000fe2000fffe0ff */
[----:B------:R-:W-:-:S11]  /*1cb0*/  UMOV UR27, UR23 ;  /* 0x00000017001b7c82 */ /* 0x000fd60008000000 */
.L_x_38:
[----:B------:R-:W-:Y:S01]  /*1cc0*/  ULEA UR17, UR27, UR6, 0x3 ;  /* 0x000000061b117291 */ /* 0x000fe2000f8e18ff */
[----:B--2---:R-:W-:Y:S01]  /*1cd0*/  @P5 MOV R3, 0x2000 ;  /* 0x0000200000035802 */ /* 0x004fe20000000f00 */
[----:B-12---:R-:W-:Y:S10]  /*1ce0*/  @P0 BRA `(.L_x_33) ;  /* 0x00000000000c0947 */ /* 0x006ff40003800000 */
[----:B------:R-:W-:-:S04]  /*1cf0*/  SHF.L.U32 R5, R15, 0x1f, RZ ;  /* 0x0000001f0f057819 */ /* 0x000fc800000006ff */
[----:B------:R-:W2:Y:S02]  /*1d00*/  SYNCS.PHASECHK.TRANS64.TRYWAIT P0, [UR17+0x28], R5 ;  /* 0x00002805ff0075a7 */ /* 0x000ea40008001111 */
[----:B--2---:R-:W-:Y:S05]  /*1d10*/  @!P0 BRA `(.L_x_34) ;  /* 0x0000005c00348947 */ /* 0x004fea0003800000 */
.L_x_33:
[----:B------:R2:W-:Y:S01]  /*1d20*/  @P5 SYNCS.ARRIVE.TRANS64 RZ, [UR17], R3 ;  /* 0x00000003ffff59a7 */ /* 0x0005e20008000011 */
[----:B------:R-:W-:-:S04]  /*1d30*/  ULOP3.LUT UR8, UR22, 0x2, URZ, 0xfc, !UPT ;  /* 0x0000000216087892 */ /* 0x000fc8000f8efcff */
[----:B------:R-:W-:-:S09]  /*1d40*/  UISETP.NE.AND UP0, UPT, UR8, 0x2, UPT ;  /* 0x000000020800788c */ /* 0x000fd2000bf05270 */
[----:B------:R-:W-:Y:S05]  /*1d50*/  BRA.U UP0, `(.L_x_35) ;  /* 0x0000000100047547 */ /* 0x000fea000b800000 */
[----:B------:R-:W-:Y:S05]  /*1d60*/  BPT.TRAP 0x1 ;  /* 0x000000040000795c */ /* 0x000fea0000300000 */
.L_x_35:
[----:B------:R-:W-:Y:S04]  /*1d70*/  BSSY.RECONVERGENT B0, `(.L_x_36) ;  /* 0x0000003000007945 */ /* 0x000fe80003800200 */
[----:B------:R-:W-:Y:S05]  /*1d80*/  @!P4 BRA `(.L_x_37) ;  /* 0x000000000004c947 */ /* 0x000fea0003800000 */
[----:B------:R-:W-:Y:S05]  /*1d90*/  BPT.TRAP 0x1 ;  /* 0x000000040000795c */ /* 0x000fea0000300000 */
.L_x_37:
[----:B------:R-:W-:Y:S05]  /*1da0*/  BSYNC.RECONVERGENT B0 ;  /* 0x0000000000007941 */ /* 0x000fea0003800200 */
.L_x_36:
[----:B------:R-:W-:Y:S02]  /*1db0*/  UIADD3 UR23, UPT, UPT, UR27, 0x1, URZ ;  /* 0x000000011b177890 */ /* 0x000fe4000fffe0ff */
[----:B------:R-:W-:Y:S02]  /*1dc0*/  UIADD3 UR32, UP1, UPT, UR14, 0x80, URZ ;  /* 0x000000800e207890 */ /* 0x000fe4000ff3e0ff */
[----:B------:R-:W-:Y:S02]  /*1dd0*/  UISETP.NE.AND UP0, UPT, UR23, 0x5, UPT ;  /* 0x000000051700788c */ /* 0x000fe4000bf05270 */
[----:B------:R-:W-:Y:S02]  /*1de0*/  USHF.L.U32 UR18, UR25, 0x5, URZ ;  /* 0x0000000519127899 */ /* 0x000fe400080006ff */
[----:B------:R-:W-:Y:S02]  /*1df0*/  USEL UR9, URZ, 0x1, UP0 ;  /* 0x00000001ff097887 */ /* 0x000fe40008000000 */
[----:B------:R-:W-:-:S02]  /*1e00*/  USEL UR23, UR23, URZ, UP0 ;  /* 0x000000ff17177287 */ /* 0x000fc40008000000 */
[----:B------:R-:W-:Y:S02]  /*1e10*/  UIADD3 UR30, UP0, UPT, UR14, 0x180, URZ ;  /* 0x000001800e1e7890 */ /* 0x000fe4000ff1e0ff */
[----:B------:R-:W-:Y:S01]  /*1e20*/  ULEA UR8, UR23, UR6, 0x3 ;  /* 0x0000000617087291 */ /* 0x000fe2000f8e18ff */
[----:B------:R-:W-:Y:S01]  /*1e30*/  LOP3.LUT R15, R15, UR9, RZ, 0x3c, !PT ;  /* 0x000000090f0f7c12 */ /* 0x000fe2000f8e3cff */
[----:B------:R-:W-:Y:S02]  /*1e40*/  ULOP3.LUT UR17, UR17, 0xfefffff8, URZ, 0xc0, !UPT ;  /* 0xfefffff811117892 */ /* 0x000fe4000f8ec0ff */
[----:B------:R-:W-:Y:S01]  /*1e50*/  UIADD3.X UR33, UPT, UPT, URZ, UR15, URZ, UP1, !UPT ;  /* 0x0000000fff217290 */ /* 0x000fe20008ffe4ff */
[----:B-1----:R-:W-:Y:S01]  /*1e60*/  SHF.L.U32 R2, R15, 0x1f, RZ ;  /* 0x0000001f0f027819 */ /* 0x002fe200000006ff */
[----:B------:R-:W-:Y:S01]  /*1e70*/  UIADD3.X UR31, UPT, UPT, URZ, UR15, URZ, UP0, !UPT ;  /* 0x0000000fff1f7290 */ /* 0x000fe200087fe4ff */
[----:B------:R-:W-:Y:S02]  /*1e80*/  UMOV UR28, 0x0 ;  /* 0x00000000001c7882 */ /* 0x000fe40000000000 */
[----:B------:R4:W1:Y:S01]  /*1e90*/  SYNCS.PHASECHK.TRANS64.TRYWAIT P0, [UR8+0x28], R2 ;  /* 0x00002802ff0075a7 */ /* 0x0008620008001108 */
[----:B------:R-:W-:Y:S01]  /*1ea0*/  ULEA UR8, UR27, UR6, 0xb ;  /* 0x000000061b087291 */ /* 0x000fe2000f8e58ff */
[----:B------:R-:W-:Y:S01]  /*1eb0*/  UMOV UR29, 0x10000000 ;  /* 0x10000000001d7882 */ /* 0x000fe20000000000 */
[----:B------:R-:W-:-:S02]  /*1ec0*/  UMOV UR19, UR35 ;  /* 0x0000002300137c82 */ /* 0x000fc40008000000 */
[----:B------:R-:W-:Y:S02]  /*1ed0*/  UIADD3 UR16, UPT, UPT, UR8, 0x4300, URZ ;  /* 0x0000430008107890 */ /* 0x000fe4000fffe0ff */
[----:B------:R-:W-:Y:S01]  /*1ee0*/  UIADD3 UR8, UPT, UPT, UR8, 0x6b00, URZ ;  /* 0x00006b0008087890 */ /* 0x000fe2000fffe0ff */
[----:B------:R-:W-:Y:S01]  /*1ef0*/  UMOV UR20, UR36 ;  /* 0x0000002400147c82 */ /* 0x000fe20008000000 */
[----:B------:R-:W-:Y:S01]  /*1f00*/  UMOV UR12, UR36 ;  /* 0x00000024000c7c82 */ /* 0x000fe20008000000 */
[----:B------:R-:W-:Y:S01]  /*1f10*/  UMOV UR9, UR17 ;  /* 0x0000001100097c82 */ /* 0x000fe20008000000 */
[----:B------:R-:W-:Y:S01]  /*1f20*/  UMOV UR10, UR18 ;  /* 0x00000012000a7c82 */ /* 0x000fe20008000000 */
[----:B------:R-:W-:Y:S02]  /*1f30*/  UIADD3 UR25, UPT, UPT, UR25, 0x1, URZ ;  /* 0x0000000119197890 */ /* 0x000fe4000fffe0ff */
[----:B------:R4:W-:Y:S01]  /*1f40*/  UTMALDG.3D.2CTA [UR16], [UR32], desc[UR28] ;  /* 0x00001c10200075b4 */ /* 0x0009e20008211000 */
[----:B------:R-:W-:Y:S01]  /*1f50*/  UMOV UR27, UR23 ;  /* 0x00000017001b7c82 */ /* 0x000fe20008000000 */
[----:B------:R-:W-:Y:S01]  /*1f60*/  UISETP.NE.AND UP0, UPT, UR25, UR26, UPT ;  /* 0x0000001a1900728c */ /* 0x000fe2000bf05270 */
[----:B------:R4:W-:Y:S08]  /*1f70*/  UTMALDG.3D.2CTA [UR8], [UR30], desc[UR28] ;  /* 0x00001c081e0075b4 */ /* 0x0009f00008211000 */
[----:B----4-:R-:W-:Y:S05]  /*1f80*/  BRA.U UP0, `(.L_x_38) ;  /* 0xfffffffd004c7547 */ /* 0x010fea000b83ffff */
.L_x_32:
[----:B-1----:R-:W-:Y:S01]  /*1f90*/  LEA R2, R14, UR6, 0x3 ;  /* 0x000000060e027c11 */ /* 0x002fe2000f8e18ff */
[----:B------:R-:W-:Y:S01]  /*1fa0*/  NOP ;  /* 0x0000000000007918 */ /* 0x000fe20000000000 */
[----:B--2---:R-:W-:Y:S02]  /*1fb0*/  SHF.L.U32 R3, R12, 0x1f, RZ ;  /* 0x0000001f0c037819 */ /* 0x004fe400000006ff */
[----:B------:R-:W-:Y:S02]  /*1fc0*/  LEA R4, R14, UR6, 0x4 ;  /* 0x000000060e047c11 */ /* 0x000fe4000f8e20ff */
[----:B------:R-:W1:Y:S02]  /*1fd0*/  SYNCS.PHASECHK.TRANS64.TRYWAIT P0, [R2+URZ+0x80], R3 ;  /* 0x00008003020075a7 */ /* 0x000e6400080011ff */
[----:B-1----:R-:W-:Y:S05]  /*1fe0*/  @!P0 BRA `(.L_x_39) ;  /* 0x0000005800988947 */ /* 0x002fea0003800000 */
.L_x_127:
[----:B------:R-:W2:Y:S01]  /*1ff0*/  LDS.128 R4, [R4+0x110] ;  /* 0x0001100004047984 */ /* 0x000ea20000000c00 */
[----:B------:R-:W-:Y:S01]  /*2000*/  ISETP.GE.AND P0, PT, R40, 0x1, PT ;  /* 0x000000012800780c */ /* 0x000fe20003f06270 */
[----:B-1----:R-:W-:Y:S01]  /*2010*/  VIADD R2, R2, 0x90 ;  /* 0x0000009002027836 */ /* 0x002fe20000000000 */
[----:B------:R-:W-:Y:S01]  /*2020*/  @!PT LDS RZ, [RZ] ;  /* 0x00000000fffff984 */ /* 0x000fe20000000800 */
[----:B------:R-:W-:Y:S01]  /*2030*/  @!PT LDS RZ, [RZ] ;  /* 0x00000000fffff984 */ /* 0x000fe20000000800 */
[----:B------:R-:W-:Y:S01]  /*2040*/  @!PT LDS RZ, [RZ] ;  /* 0x00000000fffff984 */ /* 0x000fe20000000800 */
[----:B------:R-:W-:Y:S01]  /*2050*/  @!PT LDS RZ, [RZ] ;  /* 0x00000000fffff984 */ /* 0x000fe20000000800 */
[----:B------:R1:W-:Y:S06]  /*2060*/  MEMBAR.ALL.CTA ;  /* 0x0000000000007992 */ /* 0x0003ec0000008000 */
[----:B-1----:R-:W1:Y:S01]  /*2070*/  FENCE.VIEW.ASYNC.S ;  /* 0x00000000000073c6 */ /* 0x002e620000000000 */
[----:B------:R-:W-:-:S04]  /*2080*/  PRMT R2, RZ, 0x654, R2 ;  /* 0x00000654ff027816 */ /* 0x000fc80000000002 */
[----:B-1----:R1:W-:Y:S01]  /*2090*/  SYNCS.ARRIVE.TRANS64.RED.A1T0 RZ, [R2+URZ], RZ ;  /* 0x000000ff02ff79a7 */ /* 0x0023e200081004ff */
[----:B--2---:R-:W-:-:S13]  /*20a0*/  LOP3.LUT P2, RZ, R6, 0x1, RZ, 0xc0, !PT ;  /* 0x0000000106ff7812 */ /* 0x004fda000784c0ff */
[----:B------:R-:W-:Y:S01]  /*20b0*/  @P2 SHF.R.U32.HI R3, RZ, 0x10, R5 ;  /* 0x00000010ff032819 */ /* 0x000fe20000011605 */
[----:B------:R-:W-:Y:S01]  /*20c0*/  VOTEU.ANY UP0, P2 ;  /* 0x0000000000ff7886 */ /* 0x000fe20001000100 */
[----:B------:R-:W-:Y:S02]  /*20d0*/  @P2 MOV R13, R4 ;  /* 0x00000004000d2202 */ /* 0x000fe40000000f00 */
[----:B------:R-:W-:Y:S02]  /*20e0*/  @P2 R2UR.BROADCAST UR8, R3 ;  /* 0x00000000030822ca */ /* 0x000fe400008e0000 */
[----:B------:R-:W-:-:S11]  /*20f0*/  @P2 LOP3.LUT R11, R5, 0xffff, RZ, 0xc0, !PT ;  /* 0x0000ffff050b2812 */ /* 0x000fd600078ec0ff */
[----:B------:R-:W-:Y:S01]  /*2100*/  @UP0 UMOV UR36, UR8 ;  /* 0x0000000800240c82 */ /* 0x000fe20008000000 */
[----:B-1----:R-:W-:Y:S05]  /*2110*/  @!P0 BRA `(.L_x_40) ;  /* 0x0000000000b88947 */ /* 0x002fea0003800000 */
[----:B------:R-:W3:Y:S01]  /*2120*/  LDC.64 R4, c[0x0][0xb18] ;  /* 0x0002c600ff047b82 */ /* 0x000ee20000000a00 */
[----:B------:R-:W-:-:S07]  /*2130*/  ISETP.NE.AND P3, PT, R40, 0x1, PT ;  /* 0x000000012800780c */ /* 0x000fce0003f65270 */
[----:B------:R-:W1:Y:S08]  /*2140*/  LDC.64 R6, c[0x0][0xb10] ;  /* 0x0002c400ff067b82 */ /* 0x000e700000000a00 */
[----:B------:R-:W2:Y:S08]  /*2150*/  LDC R17, c[0x0][0xb20] ;  /* 0x0002c800ff117b82 */ /* 0x000eb00000000800 */
[----:B------:R-:W4:Y:S01]  /*2160*/  LDC R18, c[0x0][0xb0c] ;  /* 0x0002c300ff127b82 */ /* 0x000f220000000800 */
[----:B---3--:R-:W-:Y:S01]  /*2170*/  IMAD.HI.U32 R22, R0, R5, RZ ;  /* 0x0000000500167227 */ /* 0x008fe200078e00ff */
[----:B------:R-:W-:-:S06]  /*2180*/  ISETP.NE.AND P0, PT, R4, 0x1, PT ;  /* 0x000000010400780c */ /* 0x000fcc0003f05270 */
[----:B------:R-:W3:Y:S01]  /*2190*/  LDC.64 R2, c[0x0][0xb28] ;  /* 0x0002ca00ff027b82 */ /* 0x000ee20000000a00 */
[----:B-1----:R-:W-:-:S04]  /*21a0*/  IMAD.HI.U32 R20, R9, R6, RZ ;  /* 0x0000000609147227 */ /* 0x002fc800078e00ff */
[----:B------:R-:W-:Y:S01]  /*21b0*/  IMAD.HI.U32 R24, R13, R6, RZ ;  /* 0x000000060d187227 */ /* 0x000fe200078e00ff */
[----:B------:R-:W-:Y:S02]  /*21c0*/  SHF.R.U32.HI R20, RZ, R7, R20 ;  /* 0x00000007ff147219 */ /* 0x000fe40000011614 */
[----:B--2---:R-:W-:Y:S01]  /*21d0*/  SHF.R.U32.HI R19, RZ, R17, R22 ;  /* 0x00000011ff137219 */ /* 0x004fe20000011616 */
[----:B------:R-:W-:Y:S01]  /*21e0*/  IMAD.HI.U32 R22, R11, R5, RZ ;  /* 0x000000050b167227 */ /* 0x000fe200078e00ff */
[----:B------:R-:W-:Y:S02]  /*21f0*/  SHF.R.U32.HI R24, RZ, R7, R24 ;  /* 0x00000007ff187219 */ /* 0x000fe40000011618 */
[----:B------:R-:W-:Y:S02]  /*2200*/  SEL R19, R0, R19, !P0 ;  /* 0x0000001300137207 */ /* 0x000fe40004000000 */
[----:B------:R-:W-:Y:S02]  /*2210*/  SHF.R.U32.HI R22, RZ, R17, R22 ;  /* 0x00000011ff167219 */ /* 0x000fe40000011616 */
[----:B----4-:R-:W-:-:S02]  /*2220*/  ISETP.NE.AND P1, PT, R18, 0x1, PT ;  /* 0x000000011200780c */ /* 0x010fc40003f25270 */
[----:B------:R-:W-:Y:S02]  /*2230*/  SEL R5, R11, R22, !P0 ;  /* 0x000000160b057207 */ /* 0x000fe40004000000 */
[----:B------:R-:W-:Y:S02]  /*2240*/  SEL R21, R9, R20, !P1 ;  /* 0x0000001409157207 */ /* 0x000fe40004800000 */
[----:B------:R-:W-:Y:S01]  /*2250*/  SEL R7, R13, R24, !P1 ;  /* 0x000000180d077207 */ /* 0x000fe20004800000 */
[----:B---3--:R-:W-:Y:S01]  /*2260*/  IMAD.HI.U32 R20, R19, R2, RZ ;  /* 0x0000000213147227 */ /* 0x008fe200078e00ff */
[----:B------:R-:W-:-:S03]  /*2270*/  IADD3 R17, PT, PT, -R5, RZ, RZ ;  /* 0x000000ff05117210 */ /* 0x000fc60007ffe1ff */
        /* <DEDUP_REMOVED lines=11> */
[----:B------:R-:W-:-:S04]  /*2330*/  @!P0 IMAD.HI.U32 R20, R7, R2, RZ ;  /* 0x0000000207148227 */ /* 0x000fc800078e00ff */
[----:B------:R-:W-:Y:S01]  /*2340*/  IMAD.MOV R2, RZ, RZ, -R6 ;  /* 0x000000ffff027224 */ /* 0x000fe200078e0a06 */
[----:B------:R-:W-:-:S03]  /*2350*/  @!P0 SHF.R.U32.HI R20, RZ, R3, R20 ;  /* 0x00000003ff148219 */ /* 0x000fc60000011614 */
[----:B------:R-:W-:Y:S01]  /*2360*/  IMAD R2, R40, R2, R5 ;  /* 0x0000000228027224 */ /* 0x000fe200078e0205 */
        /* <DEDUP_REMOVED lines=9> */
.L_x_40:
[----:B------:R-:W1:Y:S02]  /*2400*/  LDCU UR8, c[0x0][0xb30] ;  /* 0x00016600ff0877ac */ /* 0x000e640008000800 */
[----:B-1----:R-:W-:-:S09]  /*2410*/  UISETP.NE.AND UP0, UPT, UR8, 0x1, UPT ;  /* 0x000000010800788c */ /* 0x002fd2000bf05270 */
[----:B------:R-:W-:Y:S05]  /*2420*/  BRA.U UP0, `(.L_x_41) ;  /* 0x0000000100407547 */ /* 0x000fea000b800000 */
[----:B------:R-:W1:Y:S08]  /*2430*/  LDC.64 R4, c[0x0][0xb10] ;  /* 0x0002c400ff047b82 */ /* 0x000e700000000a00 */
[----:B------:R-:W2:Y:S08]  /*2440*/  LDC.64 R2, c[0x0][0xb18] ;  /* 0x0002c600ff027b82 */ /* 0x000eb00000000a00 */
[----:B------:R-:W4:Y:S08]  /*2450*/  LDC R6, c[0x0][0xb20] ;  /* 0x0002c800ff067b82 */ /* 0x000f300000000800 */
[----:B------:R-:W3:Y:S01]  /*2460*/  LDC R18, c[0x0][0xb0c] ;  /* 0x0002c300ff127b82 */ /* 0x000ee20000000800 */
[----:B-1----:R-:W-:-:S05]  /*2470*/  IMAD.HI.U32 R4, R13, R4, RZ ;  /* 0x000000040d047227 */ /* 0x002fca00078e00ff */
[----:B------:R-:W-:Y:S01]  /*2480*/  SHF.R.U32.HI R4, RZ, R5, R4 ;  /* 0x00000005ff047219 */ /* 0x000fe20000011604 */
[----:B--2---:R-:W-:Y:S01]  /*2490*/  IMAD.HI.U32 R3, R11, R3, RZ ;  /* 0x000000030b037227 */ /* 0x004fe200078e00ff */
[----:B------:R-:W-:-:S04]  /*24a0*/  ISETP.NE.AND P0, PT, R2, 0x1, PT ;  /* 0x000000010200780c */ /* 0x000fc80003f05270 */
[----:B----4-:R-:W-:-:S04]  /*24b0*/  SHF.R.U32.HI R6, RZ, R6, R3 ;  /* 0x00000006ff067219 */ /* 0x010fc80000011603 */
[----:B------:R-:W-:Y:S02]  /*24c0*/  SEL R3, R11, R6, !P0 ;  /* 0x000000060b037207 */ /* 0x000fe40004000000 */
[----:B---3--:R-:W-:-:S04]  /*24d0*/  ISETP.NE.AND P1, PT, R18, 0x1, PT ;  /* 0x000000011200780c */ /* 0x008fc80003f25270 */
[----:B------:R-:W-:-:S05]  /*24e0*/  SEL R4, R13, R4, !P1 ;  /* 0x000000040d047207 */ /* 0x000fca0004800000 */
[----:B------:R-:W-:Y:S02]  /*24f0*/  IMAD.IADD R5, R3, 0x1, -R4 ;  /* 0x0000000103057824 */ /* 0x000fe400078e0a04 */
[----:B------:R-:W-:Y:S02]  /*2500*/  IMAD.IADD R3, R4, 0x1, -R3 ;  /* 0x0000000104037824 */ /* 0x000fe400078e0a03 */
[----:B------:R-:W-:Y:S02]  /*2510*/  IMAD R13, R5, R18, R13 ;  /* 0x00000012050d7224 */ /* 0x000fe400078e020d */
[----:B------:R-:W-:-:S07]  /*2520*/  IMAD R11, R3, R2, R11 ;  /* 0x00000002030b7224 */ /* 0x000fce00078e020b */
.L_x_41:
[----:B------:R-:W-:Y:S01]  /*2530*/  VIADD R14, R14, 0x1 ;  /* 0x000000010e0e7836 */ /* 0x000fe20000000000 */
[----:B------:R-:W-:Y:S01]  /*2540*/  PLOP3.LUT P1, PT, PT, PT, PT, 0x80, 0x8 ;  /* 0x000000000008781c */ /* 0x000fe20003f2f070 */
[----:B------:R-:W-:Y:S02]  /*2550*/  IMAD.IADD R21, R13, 0x1, R96 ;  /* 0x000000010d157824 */ /* 0x000fe400078e0260 */
[----:B------:R-:W-:Y:S01]  /*2560*/  IMAD.IADD R20, R11, 0x1, R94 ;  /* 0x000000010b147824 */ /* 0x000fe200078e025e */
[----:B------:R-:W-:-:S04]  /*2570*/  ISETP.NE.AND P0, PT, R14, 0x2, PT ;  /* 0x000000020e00780c */ /* 0x000fc80003f05270 */
[----:B------:R-:W-:Y:S02]  /*2580*/  SEL R3, RZ, 0x1, P0 ;  /* 0x00000001ff037807 */ /* 0x000fe40000000000 */
[----:B------:R-:W-:Y:S02]  /*2590*/  SEL R14, R14, RZ, P0 ;  /* 0x000000ff0e0e7207 */ /* 0x000fe40000000000 */
[----:B------:R-:W-:Y:S01]  /*25a0*/  LOP3.LUT R12, R12, R3, RZ, 0x3c, !PT ;  /* 0x000000030c0c7212 */ /* 0x000fe200078e3cff */
[----:B------:R-:W-:Y:S06]  /*25b0*/  @P2 BRA `(.L_x_42) ;  /* 0xfffffff000642947 */ /* 0x000fec000383ffff */
[----:B------:R-:W-:Y:S01]  /*25c0*/  UIADD3 UR6, UPT, UPT, UR6, 0x28, URZ ;  /* 0x0000002806067890 */ /* 0x000fe2000fffe0ff */
[----:B------:R-:W-:-:S03]  /*25d0*/  SHF.L.U32 R3, R15, 0x1f, RZ ;  /* 0x0000001f0f037819 */ /* 0x000fc600000006ff */
[----:B------:R-:W-:-:S09]  /*25e0*/  ULEA UR4, UR23, UR6, 0x3 ;  /* 0x0000000617047291 */ /* 0x000fd2000f8e18ff */
[----:B------:R-:W1:Y:S02]  /*25f0*/  SYNCS.PHASECHK.TRANS64.TRYWAIT P0, [UR4], R3 ;  /* 0x00000003ff0075a7 */ /* 0x000e640008001104 */
[----:B-1----:R-:W-:Y:S05]  /*2600*/  @!P0 BRA `(.L_x_43) ;  /* 0x0000005400248947 */ /* 0x002fea0003800000 */
.L_x_129:
[----:B------:R-:W-:-:S04]  /*2610*/  UIADD3 UR5, UPT, UPT, UR23, 0x1, URZ ;  /* 0x0000000117057890 */ /* 0x000fc8000fffe0ff */
[----:B------:R-:W-:-:S04]  /*2620*/  UISETP.NE.AND UP0, UPT, UR5, 0x5, UPT ;  /* 0x000000050500788c */ /* 0x000fc8000bf05270 */
[----:B------:R-:W-:Y:S02]  /*2630*/  USEL UR7, URZ, 0x1, UP0 ;  /* 0x00000001ff077887 */ /* 0x000fe40008000000 */
[----:B------:R-:W-:-:S04]  /*2640*/  USEL UR5, UR5, URZ, UP0 ;  /* 0x000000ff05057287 */ /* 0x000fc80008000000 */
[----:B------:R-:W-:Y:S01]  /*2650*/  ULEA UR4, UR5, UR6, 0x3 ;  /* 0x0000000605047291 */ /* 0x000fe2000f8e18ff */
[----:B------:R-:W-:-:S04]  /*2660*/  LOP3.LUT R2, R15, UR7, RZ, 0x3c, !PT ;  /* 0x000000070f027c12 */ /* 0x000fc8000f8e3cff */
[----:B-1----:R-:W-:-:S04]  /*2670*/  SHF.L.U32 R3, R2, 0x1f, RZ ;  /* 0x0000001f02037819 */ /* 0x002fc800000006ff */
[----:B------:R-:W1:Y:S02]  /*2680*/  SYNCS.PHASECHK.TRANS64.TRYWAIT P0, [UR4], R3 ;  /* 0x00000003ff0075a7 */ /* 0x000e640008001104 */
[----:B-1----:R-:W-:Y:S05]  /*2690*/  @!P0 BRA `(.L_x_44) ;  /* 0x0000005400188947 */ /* 0x002fea0003800000 */
.L_x_131:
        /* <DEDUP_REMOVED lines=9> */
.L_x_133:
        /* <DEDUP_REMOVED lines=9> */
.L_x_135:
[----:B------:R-:W-:-:S04]  /*27c0*/  UIADD3 UR5, UPT, UPT, UR5, 0x1, URZ ;  /* 0x0000000105057890 */ /* 0x000fc8000fffe0ff */
[----:B------:R-:W-:-:S04]  /*27d0*/  UISETP.NE.AND UP0, UPT, UR5, 0x5, UPT ;  /* 0x000000050500788c */ /* 0x000fc8000bf05270 */
[----:B------:R-:W-:Y:S02]  /*27e0*/  USEL UR4, URZ, 0x1, UP0 ;  /* 0x00000001ff047887 */ /* 0x000fe40008000000 */
[----:B------:R-:W-:-:S04]  /*27f0*/  USEL UR5, UR5, URZ, UP0 ;  /* 0x000000ff05057287 */ /* 0x000fc80008000000 */
[----:B------:R-:W-:Y:S01]  /*2800*/  ULEA UR5, UR5, UR6, 0x3 ;  /* 0x0000000605057291 */ /* 0x000fe2000f8e18ff */
[----:B-1----:R-:W-:-:S04]  /*2810*/  LOP3.LUT R3, R2, UR4, RZ, 0x3c, !PT ;  /* 0x0000000402037c12 */ /* 0x002fc8000f8e3cff */
[----:B------:R-:W-:Y:S01]  /*2820*/  SHF.L.U32 R3, R3, 0x1f, RZ ;  /* 0x0000001f03037819 */ /* 0x000fe200000006ff */
[----:B---3--:R-:W-:-:S07]  /*2830*/  IMAD.U32 R0, RZ, RZ, UR5 ;  /* 0x00000005ff007e24 */ /* 0x008fce000f8e00ff */
.L_x_47:
[----:B-1----:R1:W2:Y:S02]  /*2840*/  SYNCS.PHASECHK.TRANS64.TRYWAIT P0, [R0+URZ], R3 ;  /* 0x00000003000075a7 */ /* 0x0022a400080011ff */
[----:B--2---:R-:W-:Y:S05]  /*2850*/  @!P0 NANOSLEEP.SYNCS 0x989680 ;  /* 0x009896800000895d */ /* 0x004fea0003900000 */
[----:B------:R-:W2:Y:S02]  /*2860*/  @!P0 SYNCS.PHASECHK.TRANS64 P0, [R0+URZ], R3 ;  /* 0x00000003000085a7 */ /* 0x000ea400080010ff */
[----:B--2---:R-:W-:Y:S05]  /*2870*/  @P0 EXIT ;  /* 0x000000000000094d */ /* 0x004fea0003800000 */
[----:B------:R-:W-:Y:S05]  /*2880*/  BRA `(.L_x_47) ;  /* 0xfffffffc00ec7947 */ /* 0x000fea000383ffff */
.L_x_22:
[----:B------:R-:W-:-:S04]  /*2890*/  UISETP.NE.AND UP1, UPT, UR37, URZ, UPT ;  /* 0x000000ff2500728c */ /* 0x000fc8000bf25270 */
[----:B------:R-:W-:-:S09]  /*28a0*/  UISETP.NE.OR UP1, UPT, UR10, 0x1, UP1 ;  /* 0x000000010a00788c */ /* 0x000fd20008f25670 */
[----:B------:R-:W-:Y:S05]  /*28b0*/  BRA.U UP1, `(.L_x_48) ;  /* 0x00000005014c7547 */ /* 0x000fea000b800000 */
[----:B------:R-:W-:Y:S01]  /*28c0*/  HFMA2 R11, -RZ, RZ, 0, 0 ;  /* 0x00000000ff0b7431 */ /* 0x000fe200000001ff */
[----:B------:R-:W-:Y:S01]  /*28d0*/  ISETP.GE.U32.AND P2, PT, R10, 0x2, PT ;  /* 0x000000020a00780c */ /* 0x000fe20003f46070 */
[----:B------:R-:W-:Y:S01]  /*28e0*/  IMAD.MOV.U32 R12, RZ, RZ, 0x1 ;  /* 0x00000001ff0c7424 */ /* 0x000fe200078e00ff */
[----:B------:R-:W-:Y:S01]  /*28f0*/  CS2R R8, SRZ ;  /* 0x0000000000087805 */ /* 0x000fe2000001ff00 */
[----:B------:R-:W-:Y:S01]  /*2900*/  IMAD.MOV.U32 R3, RZ, RZ, RZ ;  /* 0x000000ffff037224 */ /* 0x000fe200078e00ff */
[----:B------:R-:W-:Y:S01]  /*2910*/  UMOV UR4, 0x400 ;  /* 0x0000040000047882 */ /* 0x000fe20000000000 */
[----:B------:R-:W-:Y:S01]  /*2920*/  UMOV UR6, URZ ;  /* 0x000000ff00067c82 */ /* 0x000fe20008000000 */
[----:B------:R-:W-:-:S12]  /*2930*/  ULEA UR37, UR37, UR4, 0x18 ;  /* 0x0000000425257291 */ /* 0x000fd8000f8ec0ff */
.L_x_52:
[----:B------:R-:W-:Y:S02]  /*2940*/  LEA R0, R3, UR37, 0x3 ;  /* 0x0000002503007c11 */ /* 0x000fe4000f8e18ff */
[----:B------:R-:W-:-:S03]  /*2950*/  SHF.L.U32 R5, R8, 0x1f, RZ ;  /* 0x0000001f08057819 */ /* 0x000fc600000006ff */
[----:B------:R-:W-:Y:S01]  /*2960*/  VIADD R4, R0, 0xf0 ;  /* 0x000000f000047836 */ /* 0x000fe20000000000 */
[----:B------:R-:W1:Y:S02]  /*2970*/  SYNCS.PHASECHK.TRANS64.TRYWAIT P0, [R0+URZ+0xe0], R5 ;  /* 0x0000e005000075a7 */ /* 0x000e6400080011ff */
[----:B-1----:R-:W-:Y:S05]  /*2980*/  @!P0 BRA `(.L_x_49) ;  /* 0x0000005000a48947 */ /* 0x002fea0003800000 */
.L_x_136:
[----:B------:R-:W-:Y:S01]  /*2990*/  ULEA UR5, UR6, UR37, 0x3 ;  /* 0x0000002506057291 */ /* 0x000fe2000f8e18ff */
[----:B------:R-:W-:Y:S01]  /*29a0*/  PRMT R4, RZ, 0x654, R4 ;  /* 0x00000654ff047816 */ /* 0x000fe20000000004 */
[----:B-1----:R-:W-:Y:S01]  /*29b0*/  @!P2 IMAD.MOV.U32 R5, RZ, RZ, 0x10 ;  /* 0x00000010ff05a424 */ /* 0x002fe200078e00ff */
[----:B------:R-:W-:Y:S01]  /*29c0*/  SHF.L.U32 R7, R12, 0x1f, RZ ;  /* 0x0000001f0c077819 */ /* 0x000fe200000006ff */
[----:B------:R-:W-:Y:S01]  /*29d0*/  UIADD3 UR4, UPT, UPT, UR5, 0x80, URZ ;  /* 0x0000008005047890 */ /* 0x000fe2000fffe0ff */
[----:B------:R1:W-:Y:S05]  /*29e0*/  SYNCS.ARRIVE.TRANS64.RED.A1T0 RZ, [R4+URZ], RZ ;  /* 0x000000ff04ff79a7 */ /* 0x0003ea00081004ff */
[----:B------:R-:W-:Y:S01]  /*29f0*/  IMAD.U32 R13, RZ, RZ, UR4 ;  /* 0x00000004ff0d7e24 */ /* 0x000fe2000f8e00ff */
[----:B------:R-:W2:Y:S04]  /*2a00*/  SYNCS.PHASECHK.TRANS64.TRYWAIT P0, [UR5+0x90], R7 ;  /* 0x00009007ff0075a7 */ /* 0x000ea80008001105 */
[----:B------:R-:W-:Y:S01]  /*2a10*/  PRMT R13, R10, 0x654, R13 ;  /* 0x000006540a0d7816 */ /* 0x000fe2000000000d */
[----:B-12---:R-:W-:Y:S06]  /*2a20*/  @!P0 BRA `(.L_x_50) ;  /* 0x0000005000908947 */ /* 0x006fec0003800000 */
.L_x_138:
[----:B------:R-:W-:Y:S01]  /*2a30*/  ULEA UR4, UR6, UR37, 0x4 ;  /* 0x0000002506047291 */ /* 0x000fe2000f8e20ff */
[----:B------:R-:W-:Y:S01]  /*2a40*/  SEL R2, R13, R2, !P2 ;  /* 0x000000020d027207 */ /* 0x000fe20005000000 */
[----:B------:R-:W-:Y:S01]  /*2a50*/  UIADD3 UR5, UPT, UPT, UR5, 0x80, URZ ;  /* 0x0000008005057890 */ /* 0x000fe2000fffe0ff */
[----:B-1----:R-:W-:Y:S01]  /*2a60*/  LEA R0, R11, UR37, 0x3 ;  /* 0x000000250b007c11 */ /* 0x002fe2000f8e18ff */
[----:B------:R-:W-:Y:S01]  /*2a70*/  UIADD3 UR4, UPT, UPT, UR4, 0x110, URZ ;  /* 0x0000011004047890 */ /* 0x000fe2000fffe0ff */
[----:B------:R1:W-:Y:S01]  /*2a80*/  @!P2 SYNCS.ARRIVE.TRANS64.RED RZ, [R2+URZ], R5 ;  /* 0x0000000502ffa9a7 */ /* 0x0003e200080004ff */
[----:B------:R-:W-:Y:S01]  /*2a90*/  UIADD3 UR6, UPT, UPT, UR6, 0x1, URZ ;  /* 0x0000000106067890 */ /* 0x000fe2000fffe0ff */
[----:B------:R-:W-:-:S03]  /*2aa0*/  VIADD R3, R3, 0x1 ;  /* 0x0000000103037836 */ /* 0x000fc60000000000 */
[----:B------:R-:W-:Y:S02]  /*2ab0*/  UISETP.NE.AND UP0, UPT, UR6, 0x2, UPT ;  /* 0x000000020600788c */ /* 0x000fe4000bf05270 */
[----:B------:R-:W-:Y:S01]  /*2ac0*/  ISETP.NE.AND P0, PT, R3, 0x2, PT ;  /* 0x000000020300780c */ /* 0x000fe20003f05270 */
[----:B------:R-:W-:Y:S06]  /*2ad0*/  UGETNEXTWORKID.BROADCAST [UR4], [UR5] ;  /* 0x00000000040073ca */ /* 0x000fec0008000100 */
[----:B------:R-:W-:Y:S02]  /*2ae0*/  USEL UR4, URZ, 0x1, UP0 ;  /* 0x00000001ff047887 */ /* 0x000fe40008000000 */
[----:B------:R-:W-:-:S04]  /*2af0*/  USEL UR6, UR6, URZ, UP0 ;  /* 0x000000ff06067287 */ /* 0x000fc80008000000 */
[----:B------:R-:W-:Y:S02]  /*2b00*/  LOP3.LUT R12, R12, UR4, RZ, 0x3c, !PT ;  /* 0x000000040c0c7c12 */ /* 0x000fe4000f8e3cff */
[----:B-1----:R-:W-:-:S04]  /*2b10*/  SHF.L.U32 R5, R9, 0x1f, RZ ;  /* 0x0000001f09057819 */ /* 0x002fc800000006ff */
[----:B------:R-:W1:Y:S02]  /*2b20*/  SYNCS.PHASECHK.TRANS64.TRYWAIT P1, [R0+URZ+0x80], R5 ;  /* 0x00008005000075a7 */ /* 0x000e6400080211ff */
[----:B-1----:R-:W-:Y:S05]  /*2b30*/  @!P1 BRA `(.L_x_51) ;  /* 0x0000005000649947 */ /* 0x002fea0003800000 */
.L_x_139:
[----:B------:R-:W-:Y:S01]  /*2b40*/  LEA R4, R11, UR37, 0x4 ;  /* 0x000000250b047c11 */ /* 0x000fe2000f8e20ff */
[----:B-1----:R-:W-:Y:S01]  /*2b50*/  VIADD R0, R0, 0x90 ;  /* 0x0000009000007836 */ /* 0x002fe20000000000 */
[----:B------:R-:W-:Y:S01]  /*2b60*/  SEL R3, R3, RZ, P0 ;  /* 0x000000ff03037207 */ /* 0x000fe20000000000 */
[----:B------:R-:W-:-:S03]  /*2b70*/  VIADD R11, R11, 0x1 ;  /* 0x000000010b0b7836 */ /* 0x000fc60000000000 */
[----:B------:R-:W1:Y:S01]  /*2b80*/  LDS.128 R4, [R4+0x110] ;  /* 0x0001100004047984 */ /* 0x000e620000000c00 */
[----:B------:R-:W-:Y:S02]  /*2b90*/  PRMT R0, RZ, 0x654, R0 ;  /* 0x00000654ff007816 */ /* 0x000fe40000000000 */
[C---:B------:R-:W-:Y:S01]  /*2ba0*/  ISETP.NE.AND P1, PT, R11.reuse, 0x2, PT ;  /* 0x000000020b00780c */ /* 0x040fe20003f25270 */
[----:B------:R-:W-:Y:S01]  /*2bb0*/  @!PT LDS RZ, [RZ] ;  /* 0x00000000fffff984 */ /* 0x000fe20000000800 */
[----:B------:R-:W-:Y:S01]  /*2bc0*/  @!PT LDS RZ, [RZ] ;  /* 0x00000000fffff984 */ /* 0x000fe20000000800 */
[----:B------:R-:W-:Y:S01]  /*2bd0*/  @!PT LDS RZ, [RZ] ;  /* 0x00000000fffff984 */ /* 0x000fe20000000800 */
[----:B------:R-:W-:Y:S01]  /*2be0*/  @!PT LDS RZ, [RZ] ;  /* 0x00000000fffff984 */ /* 0x000fe20000000800 */
[----:B------:R2:W-:Y:S06]  /*2bf0*/  MEMBAR.ALL.CTA ;  /* 0x0000000000007992 */ /* 0x0005ec0000008000 */
[----:B--2---:R-:W2:Y:S01]  /*2c00*/  FENCE.VIEW.ASYNC.S ;  /* 0x00000000000073c6 */ /* 0x004ea20000000000 */
[----:B------:R-:W-:Y:S01]  /*2c10*/  SEL R11, R11, RZ, P1 ;  /* 0x000000ff0b0b7207 */ /* 0x000fe20000800000 */
[----:B--2---:R2:W-:Y:S01]  /*2c20*/  SYNCS.ARRIVE.TRANS64.RED.A1T0 RZ, [R0+URZ], RZ ;  /* 0x000000ff00ff79a7 */ /* 0x0045e200081004ff */
[----:B-1----:R-:W-:-:S02]  /*2c30*/  LOP3.LUT P3, RZ, R6, 0x1, RZ, 0xc0, !PT ;  /* 0x0000000106ff7812 */ /* 0x002fc4000786c0ff */
[----:B------:R-:W-:-:S04]  /*2c40*/  SEL R5, RZ, 0x1, P0 ;  /* 0x00000001ff057807 */ /* 0x000fc80000000000 */
[----:B------:R-:W-:Y:S02]  /*2c50*/  LOP3.LUT R8, R8, R5, RZ, 0x3c, !PT ;  /* 0x0000000508087212 */ /* 0x000fe400078e3cff */
[----:B--2---:R-:W-:-:S04]  /*2c60*/  SEL R0, RZ, 0x1, P1 ;  /* 0x00000001ff007807 */ /* 0x004fc80000800000 */
[----:B------:R-:W-:Y:S01]  /*2c70*/  LOP3.LUT R9, R9, R0, RZ, 0x3c, !PT ;  /* 0x0000000009097212 */ /* 0x000fe200078e3cff */
[----:B------:R-:W-:Y:S06]  /*2c80*/  @P3 BRA `(.L_x_52) ;  /* 0xfffffffc002c3947 */ /* 0x000fec000383ffff */
[----:B------:R-:W-:Y:S01]  /*2c90*/  ULEA UR5, UR6, UR37, 0x3 ;  /* 0x0000002506057291 */ /* 0x000fe2000f8e18ff */
[----:B------:R-:W-:-:S08]  /*2ca0*/  SHF.L.U32 R3, R12, 0x1f, RZ ;  /* 0x0000001f0c037819 */ /* 0x000fd000000006ff */
[----:B------:R-:W1:Y:S02]  /*2cb0*/  SYNCS.PHASECHK.TRANS64 P0, [UR5+0x90], R3 ;  /* 0x00009003ff0075a7 */ /* 0x000e640008001005 */
[----:B-1----:R-:W-:Y:S05]  /*2cc0*/  @P0 BRA `(.L_x_53) ;  /* 0x0000000000080947 */ /* 0x002fea0003800000 */
[----:B------:R-:W1:Y:S02]  /*2cd0*/  SYNCS.PHASECHK.TRANS64.TRYWAIT P0, [UR5+0x90], R3 ;  /* 0x00009003ff0075a7 */ /* 0x000e640008001105 */
[----:B-1----:R-:W-:Y:S05]  /*2ce0*/  @!P0 BRA `(.L_x_54) ;  /* 0x00000050000c8947 */ /* 0x002fea0003800000 */
.L_x_53:
[----:B------:R-:W-:-:S04]  /*2cf0*/  UIADD3 UR4, UPT, UPT, UR6, 0x1, URZ ;  /* 0x0000000106047890 */ /* 0x000fc8000fffe0ff */
[----:B------:R-:W-:-:S04]  /*2d00*/  UISETP.NE.AND UP0, UPT, UR4, 0x2, UPT ;  /* 0x000000020400788c */ /* 0x000fc8000bf05270 */
[----:B------:R-:W-:Y:S02]  /*2d10*/  USEL UR7, URZ, 0x1, UP0 ;  /* 0x00000001ff077887 */ /* 0x000fe40008000000 */
[----:B------:R-:W-:-:S04]  /*2d20*/  USEL UR4, UR4, URZ, UP0 ;  /* 0x000000ff04047287 */ /* 0x000fc80008000000 */
[----:B------:R-:W-:Y:S01]  /*2d30*/  ULEA UR4, UR4, UR37, 0x3 ;  /* 0x0000002504047291 */ /* 0x000fe2000f8e18ff */
[----:B-1----:R-:W-:-:S04]  /*2d40*/  LOP3.LUT R3, R12, UR7, RZ, 0x3c, !PT ;  /* 0x000000070c037c12 */ /* 0x002fc8000f8e3cff */
[----:B------:R-:W-:-:S04]  /*2d50*/  SHF.L.U32 R0, R3, 0x1f, RZ ;  /* 0x0000001f03007819 */ /* 0x000fc800000006ff */
[----:B------:R-:W1:Y:S02]  /*2d60*/  SYNCS.PHASECHK.TRANS64 P0, [UR4+0x90], R0 ;  /* 0x00009000ff0075a7 */ /* 0x000e640008001004 */
[----:B-1----:R-:W-:Y:S05]  /*2d70*/  @P0 EXIT ;  /* 0x000000000000094d */ /* 0x002fea0003800000 */
[----:B------:R-:W-:Y:S02]  /*2d80*/  SHF.L.U32 R3, R3, 0x1f, RZ ;  /* 0x0000001f03037819 */ /* 0x000fe400000006ff */
[----:B------:R-:W-:-:S07]  /*2d90*/  MOV R0, UR4 ;  /* 0x0000000400007c02 */ /* 0x000fce0008000f00 */
.L_x_55:
[----:B-1----:R1:W2:Y:S02]  /*2da0*/  SYNCS.PHASECHK.TRANS64.TRYWAIT P0, [R0+URZ+0x90], R3 ;  /* 0x00009003000075a7 */ /* 0x0022a400080011ff */
[----:B--2---:R-:W-:Y:S05]  /*2db0*/  @!P0 NANOSLEEP.SYNCS 0x989680 ;  /* 0x009896800000895d */ /* 0x004fea0003900000 */
[----:B------:R-:W2:Y:S02]  /*2dc0*/  @!P0 SYNCS.PHASECHK.TRANS64 P0, [R0+URZ+0x90], R3 ;  /* 0x00009003000085a7 */ /* 0x000ea400080010ff */
[----:B--2---:R-:W-:Y:S05]  /*2dd0*/  @P0 EXIT ;  /* 0x000000000000094d */ /* 0x004fea0003800000 */
[----:B------:R-:W-:Y:S05]  /*2de0*/  BRA `(.L_x_55) ;  /* 0xfffffffc00ec7947 */ /* 0x000fea000383ffff */
.L_x_48:
[----:B------:R-:W-:Y:S05]  /*2df0*/  BRA.U UP4, `(.L_x_56) ;  /* 0x0000001104847547 */ /* 0x000fea000b800000 */
[----:B------:R-:W-:Y:S01]  /*2e00*/  UMOV UR6, 0x40 ;  /* 0x0000004000067882 */ /* 0x000fe20000000000 */
[----:B------:R-:W-:Y:S01]  /*2e10*/  NOP ;  /* 0x0000000000007918 */ /* 0x000fe20000000000 */
[----:B------:R-:W-:Y:S01]  /*2e20*/  ULEA UR6, UR37, UR6, 0x18 ;  /* 0x0000000625067291 */ /* 0x000fe2000f8ec0ff */
[----:B------:R-:W-:Y:S02]  /*2e30*/  UMOV UR7, 0x400 ;  /* 0x0000040000077882 */ /* 0x000fe40000000000 */
[----:B------:R-:W-:-:S06]  /*2e40*/  ULEA UR37, UR37, UR7, 0x18 ;  /* 0x0000000725257291 */ /* 0x000fcc000f8ec0ff */
[----:B------:R-:W1:Y:S02]  /*2e50*/  LDS.U8 R2, [UR6+0x1c] ;  /* 0x00001c06ff027984 */ /* 0x000e640008000000 */
[----:B-1----:R-:W-:-:S13]  /*2e60*/  ISETP.NE.AND P0, PT, R2, RZ, PT ;  /* 0x000000ff0200720c */ /* 0x002fda0003f05270 */
[----:B------:R-:W-:Y:S05]  /*2e70*/  @P0 BRA `(.L_x_57) ;  /* 0x0000000400080947 */ /* 0x000fea0003800000 */
[----:B------:R-:W-:Y:S02]  /*2e80*/  UISETP.NE.U32.AND UP0, UPT, UR5, 0x1, UPT ;  /* 0x000000010500788c */ /* 0x000fe4000bf05070 */
[----:B------:R-:W-:-:S07]  /*2e90*/  UIADD3 UR8, UPT, UPT, UR6, 0x8, URZ ;  /* 0x0000000806087890 */ /* 0x000fce000fffe0ff */
[----:B------:R-:W-:Y:S05]  /*2ea0*/  BRA.U !UP0, `(.L_x_58) ;  /* 0x00000001089c7547 */ /* 0x000fea000b800000 */
[----:B------:R-:W-:Y:S01]  /*2eb0*/  ELECT P0, URZ, PT ;  /* 0x0000000000ff782f */ /* 0x000fe20003800000 */
[----:B------:R-:W-:-:S12]  /*2ec0*/  BSSY B0, `(.L_x_58) ;  /* 0x0000025000007945 */ /* 0x000fd80003800000 */
[----:B------:R-:W-:Y:S05]  /*2ed0*/  @!P0 BRA `(.L_x_59) ;  /* 0x00000000008c8947 */ /* 0x000fea0003800000 */
[----:B------:R-:W-:-:S05]  /*2ee0*/  UMOV UR7, 0x10 ;  /* 0x0000001000077882 */ /* 0x000fca0000000000 */
[----:B------:R-:W-:Y:S04]  /*2ef0*/  DEPBAR.LE SB1, 0x36 ;  /* 0x00009d800000791a */ /* 0x000fe80000000000 */
[----:B------:R-:W1:Y:S02]  /*2f00*/  UTCATOMSWS.2CTA.FIND_AND_SET.ALIGN UP1, UR7, UR7 ;  /* 0x00000007000775e3 */ /* 0x000e640008220800 */
[----:B-1----:R-:W-:Y:S01]  /*2f10*/  MOV R11, UR7 ;  /* 0x00000007000b7c02 */ /* 0x002fe20008000f00 */
[----:B------:R-:W-:Y:S06]  /*2f20*/  BRA.U UP1, `(.L_x_60) ;  /* 0x0000000101187547 */ /* 0x000fec000b800000 */
.L_x_61:
[----:B------:R-:W-:Y:S05]  /*2f30*/  NANOSLEEP 0x64 ;  /* 0x000000640000795d */ /* 0x000fea0003800000 */
[----:B------:R-:W-:-:S05]  /*2f40*/  UMOV UR7, 0x10 ;  /* 0x0000001000077882 */ /* 0x000fca0000000000 */
[----:B------:R-:W-:Y:S04]  /*2f50*/  DEPBAR.LE SB1, 0x36 ;  /* 0x00009d800000791a */ /* 0x000fe80000000000 */
[----:B------:R-:W1:Y:S02]  /*2f60*/  UTCATOMSWS.2CTA.FIND_AND_SET.ALIGN UP1, UR7, UR7 ;  /* 0x00000007000775e3 */ /* 0x000e640008220800 */
[----:B-1----:R-:W-:Y:S01]  /*2f70*/  MOV R11, UR7 ;  /* 0x00000007000b7c02 */ /* 0x002fe20008000f00 */
[----:B------:R-:W-:Y:S05]  /*2f80*/  BRA.U !UP1, `(.L_x_61) ;  /* 0xfffffffd09e87547 */ /* 0x000fea000b83ffff */
.L_x_60:
[----:B------:R-:W1:Y:S01]  /*2f90*/  LDS R5, [UR6+0x10] ;  /* 0x00001006ff057984 */ /* 0x000e620008000800 */
[----:B------:R-:W-:Y:S01]  /*2fa0*/  IMAD.U32 R3, RZ, RZ, UR37 ;  /* 0x00000025ff037e24 */ /* 0x000fe2000f8e00ff */
[----:B------:R-:W-:-:S03]  /*2fb0*/  MOV R2, UR4 ;  /* 0x0000000400027c02 */ /* 0x000fc60008000f00 */
[----:B------:R-:W-:Y:S01]  /*2fc0*/  VIADD R3, R3, 0x130 ;  /* 0x0000013003037836 */ /* 0x000fe20000000000 */
[----:B-1----:R-:W-:-:S04]  /*2fd0*/  SHF.L.U32 R5, R5, 0x1f, RZ ;  /* 0x0000001f05057819 */ /* 0x002fc800000006ff */
[----:B------:R-:W1:Y:S02]  /*2fe0*/  SYNCS.PHASECHK.TRANS64.TRYWAIT P0, [UR6+0x8], R5 ;  /* 0x00000805ff0075a7 */ /* 0x000e640008001106 */
[----:B-1----:R-:W-:Y:S05]  /*2ff0*/  @P0 BRA `(.L_x_62) ;  /* 0x0000000000080947 */ /* 0x002fea0003800000 */
[----:B------:R-:W1:Y:S02]  /*3000*/  SYNCS.PHASECHK.TRANS64.TRYWAIT P0, [UR6+0x8], R5 ;  /* 0x00000805ff0075a7 */ /* 0x000e640008001106 */
[----:B-1----:R-:W-:Y:S05]  /*3010*/  @!P0 BRA `(.L_x_63) ;  /* 0x0000004c00588947 */ /* 0x002fea0003800000 */
.L_x_62:
[----:B-1----:R-:W-:Y:S01]  /*3020*/  HFMA2 R4, -RZ, RZ, 0, 5.9604644775390625e-08 ;  /* 0x00000001ff047431 */ /* 0x002fe200000001ff */
[----:B------:R-:W-:Y:S01]  /*3030*/  UPRMT UR7, UR4, 0x654, UR8 ;  /* 0x0000065404077896 */ /* 0x000fe20008000008 */
[----:B------:R-:W-:Y:S01]  /*3040*/  IMAD.MOV.U32 R6, RZ, RZ, 0xffff ;  /* 0x0000ffffff067424 */ /* 0x000fe200078e00ff */
[----:B------:R-:W-:Y:S01]  /*3050*/  PRMT R2, R2, 0x654, R3 ;  /* 0x0000065402027816 */ /* 0x000fe20000000003 */
[----:B------:R-:W-:Y:S02]  /*3060*/  IMAD.MOV.U32 R5, RZ, RZ, 0x4 ;  /* 0x00000004ff057424 */ /* 0x000fe400078e00ff */
[----:B------:R-:W-:Y:S01]  /*3070*/  IMAD.SHL.U32 R9, R11, 0x20, RZ ;  /* 0x000000200b097824 */ /* 0x000fe200078e00ff */
[----:B------:R-:W-:Y:S02]  /*3080*/  MOV R3, UR7 ;  /* 0x0000000700037c02 */ /* 0x000fe40008000f00 */
[-C--:B------:R-:W-:Y:S01]  /*3090*/  SHF.L.U32 R7, R6, R11.reuse, RZ ;  /* 0x0000000b06077219 */ /* 0x080fe200000006ff */
[----:B------:R1:W-:Y:S01]  /*30a0*/  SYNCS.ARRIVE.TRANS64.RED RZ, [UR7], R5 ;  /* 0x00000005ffff79a7 */ /* 0x0003e20008000407 */
[----:B------:R-:W-:Y:S01]  /*30b0*/  SHF.L.U32 R6, R4, R11, RZ ;  /* 0x0000000b04067219 */ /* 0x000fe200000006ff */
[----:B------:R1:W-:Y:S04]  /*30c0*/  STS [UR37+0x130], R9 ;  /* 0x00013009ff007988 */ /* 0x0003e80008000825 */
[----:B------:R1:W-:Y:S04]  /*30d0*/  STAS [R2.64], R11 ;  /* 0x0000000b02007dbd */ /* 0x0003e8000c0008ff */
[----:B------:R1:W-:Y:S04]  /*30e0*/  ATOMS.OR RZ, [UR6+0x14], R7 ;  /* 0x00001407ffff798c */ /* 0x0003e8000b000006 */
[----:B------:R1:W-:Y:S04]  /*30f0*/  ATOMS.OR RZ, [UR6+0x18], R6 ;  /* 0x00001806ffff798c */ /* 0x0003e8000b000006 */
[----:B------:R1:W-:Y:S02]  /*3100*/  ATOMS.XOR RZ, [UR6+0x10], R4 ;  /* 0x00001004ffff798c */ /* 0x0003e4000b800006 */
.L_x_59:
[----:B------:R-:W-:Y:S05]  /*3110*/  BSYNC B0 ;  /* 0x0000000000007941 */ /* 0x000fea0003800000 */
.L_x_58:
[----:B------:R-:W-:Y:S05]  /*3120*/  BRA.U UP0, `(.L_x_64) ;  /* 0x00000001006c7547 */ /* 0x000fea000b800000 */
[----:B------:R-:W-:-:S03]  /*3130*/  UMOV UR7, 0xffffffff ;  /* 0xffffffff00077882 */ /* 0x000fc60000000000 */
[----:B------:R-:W-:Y:S05]  /*3140*/  BRA.DIV UR7, `(.L_x_65) ;  /* 0x0000004e07247947 */ /* 0x000fea000b800000 */
[----:B------:R-:W-:-:S13]  /*3150*/  ELECT P6, URZ, PT ;  /* 0x0000000000ff782f */ /* 0x000fda00038c0000 */
.L_x_143:
[----:B------:R-:W-:Y:S05]  /*3160*/  @!P6 BRA `(.L_x_64) ;  /* 0x00000000005ce947 */ /* 0x000fea0003800000 */
[----:B-1----:R-:W1:Y:S02]  /*3170*/  LDS R3, [UR6+0x10] ;  /* 0x00001006ff037984 */ /* 0x002e640008000800 */
[----:B-1----:R-:W-:-:S04]  /*3180*/  SHF.L.U32 R3, R3, 0x1f, RZ ;  /* 0x0000001f03037819 */ /* 0x002fc800000006ff */
[----:B------:R-:W1:Y:S02]  /*3190*/  SYNCS.PHASECHK.TRANS64.TRYWAIT P0, [UR6+0x8], R3 ;  /* 0x00000803ff0075a7 */ /* 0x000e640008001106 */
[----:B-1----:R-:W-:Y:S05]  /*31a0*/  @P0 BRA `(.L_x_66) ;  /* 0x0000000000080947 */ /* 0x002fea0003800000 */
[----:B------:R-:W1:Y:S02]  /*31b0*/  SYNCS.PHASECHK.TRANS64.TRYWAIT P0, [UR6+0x8], R3 ;  /* 0x00000803ff0075a7 */ /* 0x000e640008001106 */
[----:B-1----:R-:W-:Y:S05]  /*31c0*/  @!P0 BRA `(.L_x_67) ;  /* 0x0000004c00248947 */ /* 0x002fea0003800000 */
.L_x_66:
[----:B------:R-:W2:Y:S01]  /*31d0*/  LDS R5, [UR37+0x130] ;  /* 0x00013025ff057984 */ /* 0x000ea20008000800 */
[----:B-1----:R-:W-:Y:S02]  /*31e0*/  HFMA2 R2, -RZ, RZ, 0, 5.9604644775390625e-08 ;  /* 0x00000001ff027431 */ /* 0x002fe400000001ff */
[----:B------:R-:W-:Y:S01]  /*31f0*/  IMAD.MOV.U32 R3, RZ, RZ, 0xffff ;  /* 0x0000ffffff037424 */ /* 0x000fe200078e00ff */
[----:B------:R-:W-:Y:S01]  /*3200*/  UPRMT UR7, UR4, 0x654, UR8 ;  /* 0x0000065404077896 */ /* 0x000fe20008000008 */
[----:B--2---:R-:W-:-:S03]  /*3210*/  IMAD.SHL.U32 R4, R5, 0x20, RZ ;  /* 0x0000002005047824 */ /* 0x004fc600078e00ff */
[-C--:B------:R-:W-:Y:S02]  /*3220*/  SHF.L.U32 R3, R3, R5.reuse, RZ ;  /* 0x0000000503037219 */ /* 0x080fe400000006ff */
[----:B------:R-:W-:Y:S01]  /*3230*/  SHF.L.U32 R5, R2, R5, RZ ;  /* 0x0000000502057219 */ /* 0x000fe200000006ff */
[----:B------:R2:W-:Y:S04]  /*3240*/  STS [UR37+0x130], R4 ;  /* 0x00013004ff007988 */ /* 0x0005e80008000825 */
[----:B------:R2:W-:Y:S04]  /*3250*/  ATOMS.OR RZ, [UR6+0x14], R3 ;  /* 0x00001403ffff798c */ /* 0x0005e8000b000006 */
[----:B------:R2:W-:Y:S01]  /*3260*/  ATOMS.OR RZ, [UR6+0x18], R5 ;  /* 0x00001805ffff798c */ /* 0x0005e2000b000006 */
[----:B------:R-:W-:Y:S03]  /*3270*/  SYNCS.ARRIVE.TRANS64.RED.A1T0 RZ, [UR7], RZ ;  /* 0x000000ffffff79a7 */ /* 0x000fe60008100407 */
[----:B------:R2:W-:Y:S01]  /*3280*/  ATOMS.XOR RZ, [UR6+0x10], R2 ;  /* 0x00001002ffff798c */ /* 0x0005e2000b800006 */
[----:B------:R-:W-:Y:S05]  /*3290*/  BRA `(.L_x_64) ;  /* 0x0000000000107947 */ /* 0x000fea0003800000 */
.L_x_57:
[----:B------:R-:W-:-:S05]  /*32a0*/  MOV R2, 0xffffffff ;  /* 0xffffffff00027802 */ /* 0x000fca0000000f00 */
[----:B------:R1:W-:Y:S02]  /*32b0*/  STS [UR37+0x130], R2 ;  /* 0x00013002ff007988 */ /* 0x0003e40008000825 */
[----:B-1----:R-:W-:Y:S02]  /*32c0*/  MOV R2, 0x32e0 ;  /* 0x000032e000027802 */ /* 0x002fe40000000f00 */
[----:B-----5:R-:W-:Y:S05]  /*32d0*/  CALL.REL.NOINC `($__internal_1_$__cuda_sm10x_tcgen05_guardrail_trap_phase_invalid_during_alloc) ;  /* 0x00000050006c7944 */ /* 0x020fea0003c00000 */
.L_x_64:
[----:B------:R-:W-:Y:S05]  /*32e0*/  WARPSYNC.ALL ;  /* 0x0000000000007948 */ /* 0x000fea0003800000 */
[----:B------:R-:W3:Y:S01]  /*32f0*/  S2UR UR8, SR_CgaCtaId ;  /* 0x00000000000879c3 */ /* 0x000ee20000008800 */
[----:B------:R-:W-:Y:S01]  /*3300*/  UMOV UR6, 0x400 ;  /* 0x0000040000067882 */ /* 0x000fe20000000000 */
[----:B------:R-:W-:-:S06]  /*3310*/  NOP ;  /* 0x0000000000007918 */ /* 0x000fcc0000000000 */
[----:B------:R-:W-:Y:S06]  /*3320*/  BAR.ARV 0x6, 0xa0 ;  /* 0x0182800000007b1d */ /* 0x000fec0000002000 */
[----:B------:R-:W-:Y:S01]  /*3330*/  LOP3.LUT R0, R0, 0xffff, RZ, 0xc0, !PT ;  /* 0x0000ffff00007812 */ /* 0x000fe200078ec0ff */
[----:B-1----:R-:W-:Y:S01]  /*3340*/  IMAD.MOV.U32 R9, RZ, RZ, 0x1 ;  /* 0x00000001ff097424 */ /* 0x002fe200078e00ff */
[----:B------:R-:W-:Y:S01]  /*3350*/  LOP3.LUT R8, R8, 0xffff, RZ, 0xc0, !PT ;  /* 0x0000ffff08087812 */ /* 0x000fe200078ec0ff */
[----:B------:R-:W-:Y:S01]  /*3360*/  UMOV UR22, URZ ;  /* 0x000000ff00167c82 */ /* 0x000fe20008000000 */
[----:B------:R-:W-:Y:S01]  /*3370*/  R2UR UR12, R0 ;  /* 0x00000000000c72ca */ /* 0x000fe200000e0000 */
[----:B------:R-:W-:Y:S01]  /*3380*/  UMOV UR21, URZ ;  /* 0x000000ff00157c82 */ /* 0x000fe20008000000 */
[----:B------:R-:W-:Y:S01]  /*3390*/  R2UR UR13, R8 ;  /* 0x00000000080d72ca */ /* 0x000fe200000e0000 */
[----:B------:R-:W-:Y:S01]  /*33a0*/  IMAD.MOV.U32 R8, RZ, RZ, RZ ;  /* 0x000000ffff087224 */ /* 0x000fe200078e00ff */
[----:B------:R-:W-:-:S02]  /*33b0*/  UISETP.NE.AND UP2, UPT, UR5, URZ, UPT ;  /* 0x000000ff0500728c */ /* 0x000fc4000bf45270 */
[----:B---3--:R-:W-:Y:S01]  /*33c0*/  ULEA UR8, UR8, UR6, 0x18 ;  /* 0x0000000608087291 */ /* 0x008fe2000f8ec0ff */
[----:B------:R-:W1:Y:S03]  /*33d0*/  LDCU UR6, c[0x0][0x38c] ;  /* 0x00007180ff0677ac */ /* 0x000e660008000800 */
[----:B------:R-:W-:Y:S02]  /*33e0*/  UIADD3 UR14, UPT, UPT, UR8, 0x4300, URZ ;  /* 0x00004300080e7890 */ /* 0x000fe4000fffe0ff */
[----:B------:R-:W-:-:S03]  /*33f0*/  UIADD3 UR15, UPT, UPT, UR8, 0x6b00, URZ ;  /* 0x00006b00080f7890 */ /* 0x000fc6000fffe0ff */
[----:B--2---:R-:W2:Y:S01]  /*3400*/  LDS R2, [UR8+0x130] ;  /* 0x00013008ff027984 */ /* 0x004ea20008000800 */
[----:B------:R-:W-:Y:S02]  /*3410*/  USHF.R.U32.HI UR14, URZ, 0x4, UR14 ;  /* 0x00000004ff0e7899 */ /* 0x000fe4000801160e */
[----:B------:R-:W-:Y:S02]  /*3420*/  USHF.R.U32.HI UR15, URZ, 0x4, UR15 ;  /* 0x00000004ff0f7899 */ /* 0x000fe4000801160f */
[----:B------:R-:W-:Y:S02]  /*3430*/  ULOP3.LUT UR14, UR14, 0x3fff, URZ, 0xc0, !UPT ;  /* 0x00003fff0e0e7892 */ /* 0x000fe4000f8ec0ff */
[----:B------:R-:W-:Y:S02]  /*3440*/  ULOP3.LUT UR15, UR15, 0x3fff, URZ, 0xc0, !UPT ;  /* 0x00003fff0f0f7892 */ /* 0x000fe4000f8ec0ff */
[----:B------:R-:W-:Y:S02]  /*3450*/  ULOP3.LUT UR14, UR14, 0x10000, URZ, 0xfc, !UPT ;  /* 0x000100000e0e7892 */ /* 0x000fe4000f8efcff */
[----:B-1----:R-:W-:-:S02]  /*3460*/  UIADD3 UR6, UPT, UPT, UR6, 0x1f, URZ ;  /* 0x0000001f06067890 */ /* 0x002fc4000fffe0ff */
[----:B------:R-:W-:Y:S02]  /*3470*/  ULOP3.LUT UR15, UR15, 0x10000, URZ, 0xfc, !UPT ;  /* 0x000100000f0f7892 */ /* 0x000fe4000f8efcff */
[----:B------:R-:W-:Y:S01]  /*3480*/  USHF.R.S32.HI UR7, URZ, 0x1f, UR6 ;  /* 0x0000001fff077899 */ /* 0x000fe20008011406 */
[----:B------:R-:W-:Y:S01]  /*3490*/  UMOV UR20, URZ ;  /* 0x000000ff00147c82 */ /* 0x000fe20008000000 */
[----:B------:R-:W-:Y:S02]  /*34a0*/  UMOV UR26, 0x0 ;  /* 0x00000000001a7882 */ /* 0x000fe40000000000 */
[----:B------:R-:W-:Y:S01]  /*34b0*/  ULEA.HI UR7, UR7, UR6, URZ, 0x5 ;  /* 0x0000000607077291 */ /* 0x000fe2000f8f28ff */
[----:B------:R-:W-:-:S03]  /*34c0*/  UMOV UR27, 0x8200010 ;  /* 0x08200010001b7882 */ /* 0x000fc60000000000 */
[----:B------:R-:W-:-:S04]  /*34d0*/  USHF.R.S32.HI UR7, URZ, 0x5, UR7 ;  /* 0x00000005ff077899 */ /* 0x000fc80008011407 */
[----:B------:R-:W-:-:S04]  /*34e0*/  UISETP.LT.AND UP0, UPT, UR7, 0x1, UPT ;  /* 0x000000010700788c */ /* 0x000fc8000bf01270 */
[----:B------:R-:W-:Y:S01]  /*34f0*/  USEL UR23, UR7, 0x1, !UP0 ;  /* 0x0000000107177887 */ /* 0x000fe2000c000000 */
[----:B--2---:R-:W-:Y:S02]  /*3500*/  R2UR UR24, R2 ;  /* 0x00000000021872ca */ /* 0x004fe400000e0000 */
[----:B------:R-:W-:-:S13]  /*3510*/  CS2R R2, SRZ ;  /* 0x0000000000027805 */ /* 0x000fda000001ff00 */
.L_x_75:
[C---:B------:R-:W-:Y:S02]  /*3520*/  LEA R0, R8.reuse, UR8, 0x3 ;  /* 0x0000000808007c11 */ /* 0x040fe4000f8e18ff */
[----:B------:R-:W-:Y:S02]  /*3530*/  SHF.L.U32 R5, R3, 0x1f, RZ ;  /* 0x0000001f03057819 */ /* 0x000fe400000006ff */
[----:B------:R-:W-:Y:S02]  /*3540*/  LEA R4, R8, UR8, 0x4 ;  /* 0x0000000808047c11 */ /* 0x000fe4000f8e20ff */
[----:B------:R-:W1:Y:S02]  /*3550*/  SYNCS.PHASECHK.TRANS64.TRYWAIT P0, [R0+URZ+0x80], R5 ;  /* 0x00008005000075a7 */ /* 0x000e6400080011ff */
[----:B-1-34-:R-:W-:Y:S05]  /*3560*/  @!P0 BRA `(.L_x_68) ;  /* 0x0000004800548947 */ /* 0x01afea0003800000 */
.L_x_144:
[----:B-1----:R-:W1:Y:S01]  /*3570*/  LDS.128 R4, [R4+0x110] ;  /* 0x0001100004047984 */ /* 0x002e620000000c00 */
[----:B------:R-:W-:Y:S02]  /*3580*/  VIADD R0, R0, 0x90 ;  /* 0x0000009000007836 */ /* 0x000fe40000000000 */
[----:B------:R-:W-:Y:S01]  /*3590*/  VIADD R8, R8, 0x1 ;  /* 0x0000000108087836 */ /* 0x000fe20000000000 */
[----:B------:R-:W-:Y:S01]  /*35a0*/  @!PT LDS RZ, [RZ] ;  /* 0x00000000fffff984 */ /* 0x000fe20000000800 */
[----:B------:R-:W-:Y:S01]  /*35b0*/  @!PT LDS RZ, [RZ] ;  /* 0x00000000fffff984 */ /* 0x000fe20000000800 */
[----:B------:R-:W-:Y:S01]  /*35c0*/  @!PT LDS RZ, [RZ] ;  /* 0x00000000fffff984 */ /* 0x000fe20000000800 */
[----:B------:R-:W-:Y:S01]  /*35d0*/  @!PT LDS RZ, [RZ] ;  /* 0x00000000fffff984 */ /* 0x000fe20000000800 */
[----:B------:R2:W-:Y:S06]  /*35e0*/  MEMBAR.ALL.CTA ;  /* 0x0000000000007992 */ /* 0x0005ec0000008000 */
[----:B--2---:R-:W2:Y:S01]  /*35f0*/  FENCE.VIEW.ASYNC.S ;  /* 0x00000000000073c6 */ /* 0x004ea20000000000 */
[----:B------:R-:W-:-:S04]  /*3600*/  PRMT R0, RZ, 0x654, R0 ;  /* 0x00000654ff007816 */ /* 0x000fc80000000000 */
[----:B--2---:R2:W-:Y:S01]  /*3610*/  SYNCS.ARRIVE.TRANS64.RED.A1T0 RZ, [R0+URZ], RZ ;  /* 0x000000ff00ff79a7 */ /* 0x0045e200081004ff */
[----:B-1----:R-:W-:Y:S01]  /*3620*/  LOP3.LUT P1, RZ, R6, 0x1, RZ, 0xc0, !PT ;  /* 0x0000000106ff7812 */ /* 0x002fe2000782c0ff */
[----:B--2---:R-:W-:-:S12]  /*3630*/  BRA.U UP2, `(.L_x_69) ;  /* 0x0000000102cc7547 */ /* 0x004fd8000b800000 */
[----:B------:R-:W1:Y:S01]  /*3640*/  LDCU UR6, c[0x0][0x38c] ;  /* 0x00007180ff0677ac */ /* 0x000e620008000800 */
[----:B------:R-:W-:Y:S02]  /*3650*/  PLOP3.LUT P2, PT, PT, PT, PT, 0x80, 0x8 ;  /* 0x000000000008781c */ /* 0x000fe40003f4f070 */
[----:B------:R-:W-:Y:S01]  /*3660*/  SHF.L.U32 R5, R9, 0x1f, RZ ;  /* 0x0000001f09057819 */ /* 0x000fe200000006ff */
[----:B------:R-:W-:Y:S02]  /*3670*/  ULEA UR11, UR22, UR8, 0x3 ;  /* 0x00000008160b7291 */ /* 0x000fe4000f8e18ff */
[----:B-1----:R-:W-:-:S06]  /*3680*/  UISETP.GE.AND UP0, UPT, UR6, 0x1, UPT ;  /* 0x000000010600788c */ /* 0x002fcc000bf06270 */
[----:B------:R-:W-:-:S05]  /*3690*/  PLOP3.LUT P0, PT, PT, PT, UP0, 0x80, 0x8 ;  /* 0x000000000008781c */ /* 0x000fca0003f0f008 */
[----:B------:R-:W-:-:S08]  /*36a0*/  @UP0 ULEA UR6, UR21, UR8, 0x3 ;  /* 0x0000000815060291 */ /* 0x000fd0000f8e18ff */
[----:B------:R-:W-:-:S04]  /*36b0*/  @P0 SHF.L.U32 R0, R2, 0x1f, RZ ;  /* 0x0000001f02000819 */ /* 0x000fc800000006ff */
[----:B------:R1:W2:Y:S01]  /*36c0*/  @P0 SYNCS.PHASECHK.TRANS64.TRYWAIT P2, [UR6], R0 ;  /* 0x00000000ff0005a7 */ /* 0x0002a20008041106 */
[----:B------:R-:W3:Y:S02]  /*36d0*/  SYNCS.PHASECHK.TRANS64.TRYWAIT P0, [UR11+0xc0], R5 ;  /* 0x0000c005ff0075a7 */ /* 0x000ee4000800110b */
[----:B-123--:R-:W-:Y:S05]  /*36e0*/  @!P0 BRA `(.L_x_70) ;  /* 0x0000004800088947 */ /* 0x00efea0003800000 */
.L_x_146:
[----:B------:R-:W-:Y:S01]  /*36f0*/  UMOV UR19, UR20 ;  /* 0x0000001400137c82 */ /* 0x000fe20008000000 */
[----:B------:R-:W-:Y:S05]  /*3700*/  BRA.U !UP0, `(.L_x_71) ;  /* 0x0000000108887547 */ /* 0x000fea000b800000 */
[----:B------:R-:W-:Y:S02]  /*3710*/  UIADD3 UR19, UPT, UPT, UR23, UR20, URZ ;  /* 0x0000001417137290 */ /* 0x000fe4000fffe0ff */
[----:B------:R-:W-:Y:S02]  /*3720*/  ULEA UR10, UR22, UR24, 0x6 ;  /* 0x00000018160a7291 */ /* 0x000fe4000f8e30ff */
[----:B------:R-:W-:Y:S01]  /*3730*/  UPLOP3.LUT UP3, UPT, UPT, UPT, UPT, 0x40, 0x4 ;  /* 0x000000000004789c */ /* 0x000fe20003f6e870 */
[----:B------:R-:W-:Y:S01]  /*3740*/  UMOV UR18, UR7 ;  /* 0x0000000700127c82 */ /* 0x000fe20008000000 */
[----:B------:R-:W-:-:S09]  /*3750*/  UMOV UR17, UR21 ;  /* 0x0000001500117c82 */ /* 0x000fd20008000000 */
.L_x_74:
[----:B--2---:R-:W-:Y:S01]  /*3760*/  ULEA UR9, UR17, UR8, 0x3 ;  /* 0x0000000811097291 */ /* 0x004fe2000f8e18ff */
[----:B---3--:R-:W-:Y:S11]  /*3770*/  @P2 BRA `(.L_x_72) ;  /* 0x00000000000c2947 */ /* 0x008ff60003800000 */
[----:B-1----:R-:W-:Y:S04]  /*3780*/  SHF.L.U32 R5, R2, 0x1f, RZ ;  /* 0x0000001f02057819 */ /* 0x002fe800000006ff */
[----:B------:R-:W1:Y:S02]  /*3790*/  SYNCS.PHASECHK.TRANS64.TRYWAIT P0, [UR9], R5 ;  /* 0x00000005ff0075a7 */ /* 0x000e640008001109 */
[----:B-1----:R-:W-:Y:S05]  /*37a0*/  @!P0 BRA `(.L_x_73) ;  /* 0x0000004400f08947 */ /* 0x002fea0003800000 */
.L_x_72:
[----:B------:R-:W-:Y:S01]  /*37b0*/  UISETP.NE.AND UP0, UPT, UR18, 0x1, UPT ;  /* 0x000000011200788c */ /* 0x000fe2000bf05270 */
[----:B------:R-:W-:Y:S01]  /*37c0*/  PLOP3.LUT P2, PT, PT, PT, PT, 0x80, 0x8 ;  /* 0x000000000008781c */ /* 0x000fe20003f4f070 */
[----:B------:R-:W-:Y:S02]  /*37d0*/  UIADD3 UR21, UPT, UPT, UR17, 0x1, URZ ;  /* 0x0000000111157890 */ /* 0x000fe4000fffe0ff */
[----:B------:R-:W-:Y:S02]  /*37e0*/  ULEA UR28, UR17, UR15, 0x7 ;  /* 0x0000000f111c7291 */ /* 0x000fe4000f8e38ff */
[----:B------:R-:W-:Y:S01]  /*37f0*/  UISETP.NE.AND UP1, UPT, UR21, 0x5, UPT ;  /* 0x000000051500788c */ /* 0x000fe2000bf25270 */
[----:B------:R-:W-:Y:S01]  /*3800*/  PLOP3.LUT P0, PT, PT, PT, UP0, 0x80, 0x8 ;  /* 0x000000000008781c */ /* 0x000fe20003f0f008 */
[----:B------:R-:W-:Y:S02]  /*3810*/  ULEA UR30, UR17, UR14, 0x7 ;  /* 0x0000000e111e7291 */ /* 0x000fe4000f8e38ff */
[----:B------:R-:W-:Y:S02]  /*3820*/  USEL UR16, URZ, 0x1, UP1 ;  /* 0x00000001ff107887 */ /* 0x000fe40008800000 */
[----:B------:R-:W-:Y:S02]  /*3830*/  USEL UR21, UR21, URZ, UP1 ;  /* 0x000000ff15157287 */ /* 0x000fe40008800000 */
[----:B------:R-:W-:Y:S02]  /*3840*/  UIADD3 UR9, UPT, UPT, UR9, 0x28, URZ ;  /* 0x0000002809097890 */ /* 0x000fe4000fffe0ff */
[----:B------:R-:W-:Y:S01]  /*3850*/  @UP0 ULEA UR6, UR21, UR8, 0x3 ;  /* 0x0000000815060291 */ /* 0x000fe2000f8e18ff */
[----:B------:R-:W-:Y:S01]  /*3860*/  LOP3.LUT R2, R2, UR16, RZ, 0x3c, !PT ;  /* 0x0000001002027c12 */ /* 0x000fe2000f8e3cff */
[----:B------:R-:W-:Y:S01]  /*3870*/  UMOV UR29, 0xc0004010 ;  /* 0xc0004010001d7882 */ /* 0x000fe20000000000 */
[----:B------:R-:W-:Y:S01]  /*3880*/  UMOV UR31, 0xc0004010 ;  /* 0xc0004010001f7882 */ /* 0x000fe20000000000 */
[----:B------:R-:W-:Y:S01]  /*3890*/  UIADD3 UR20, UPT, UPT, UR20, 0x1, URZ ;  /* 0x0000000114147890 */ /* 0x000fe2000fffe0ff */
[----:B-1----:R-:W-:Y:S01]  /*38a0*/  @P0 SHF.L.U32 R0, R2, 0x1f, RZ ;  /* 0x0000001f02000819 */ /* 0x002fe200000006ff */
[----:B------:R-:W-:Y:S02]  /*38b0*/  UIADD3 UR18, UPT, UPT, UR18, -0x1, URZ ;  /* 0xffffffff12127890 */ /* 0x000fe4000fffe0ff */
[----:B------:R-:W-:Y:S01]  /*38c0*/  UISETP.NE.AND UP0, UPT, UR20, UR19, UPT ;  /* 0x000000131400728c */ /* 0x000fe2000bf05270 */
[----:B------:R2:W3:Y:S01]  /*38d0*/  @P0 SYNCS.PHASECHK.TRANS64.TRYWAIT P2, [UR6], R0 ;  /* 0x00000000ff0005a7 */ /* 0x0004e20008041106 */
[----:B------:R2:W-:Y:S01]  /*38e0*/  UTCQMMA.2CTA gdesc[UR30], gdesc[UR28], tmem[UR10], tmem[UR26], idesc[UR27], UP3 ;  /* 0x00ff1a1c1e0075ea */ /* 0x0005e20009a0030a */
[----:B------:R-:W-:Y:S01]  /*38f0*/  UPLOP3.LUT UP3, UPT, UPT, UPT, UPT, 0x80, 0x8 ;  /* 0x000000000008789c */ /* 0x000fe20003f6f070 */
[----:B------:R2:W-:Y:S01]  /*3900*/  UTCBAR.2CTA.MULTICAST [UR9], URZ, UR13 ;  /* 0x000000ff090073e9 */ /* 0x0005e2000820080d */
[----:B------:R-:W-:Y:S04]  /*3910*/  UMOV UR17, UR21 ;  /* 0x0000001500117c82 */ /* 0x000fe80008000000 */
[----:B------:R-:W-:Y:S05]  /*3920*/  BRA.U UP0, `(.L_x_74) ;  /* 0xfffffffd008c7547 */ /* 0x000fea000b83ffff */
.L_x_71:
[----:B------:R-:W-:Y:S01]  /*3930*/  UIADD3 UR11, UPT, UPT, UR11, 0xa0, URZ ;  /* 0x000000a00b0b7890 */ /* 0x000fe2000fffe0ff */
[----:B------:R-:W-:-:S08]  /*3940*/  UMOV UR20, UR19 ;  /* 0x0000001300147c82 */ /* 0x000fd00008000000 */
[----:B------:R4:W-:Y:S01]  /*3950*/  UTCBAR.2CTA.MULTICAST [UR11], URZ, UR12 ;  /* 0x000000ff0b0073e9 */ /* 0x0009e2000820080c */
[----:B------:R-:W-:Y:S02]  /*3960*/  NOP ;  /* 0x0000000000007918 */ /* 0x000fe40000000000 */
.L_x_69:
[----:B------:R-:W-:Y:S01]  /*3970*/  UIADD3 UR22, UPT, UPT, UR22, 0x1, URZ ;  /* 0x0000000116167890 */ /* 0x000fe2000fffe0ff */
[----:B------:R-:W-:-:S03]  /*3980*/  ISETP.NE.AND P0, PT, R8, 0x2, PT ;  /* 0x000000020800780c */ /* 0x000fc60003f05270 */
[----:B------:R-:W-:Y:S01]  /*3990*/  UISETP.NE.AND UP0, UPT, UR22, 0x4, UPT ;  /* 0x000000041600788c */ /* 0x000fe2000bf05270 */
[----:B-12---:R-:W-:Y:S02]  /*39a0*/  SEL R0, RZ, 0x1, P0 ;  /* 0x00000001ff007807 */ /* 0x006fe40000000000 */
[----:B------:R-:W-:Y:S01]  /*39b0*/  SEL R8, R8, RZ, P0 ;  /* 0x000000ff08087207 */ /* 0x000fe20000000000 */
[----:B------:R-:W-:Y:S01]  /*39c0*/  USEL UR6, URZ, 0x1, UP0 ;  /* 0x00000001ff067887 */ /* 0x000fe20008000000 */
[----:B------:R-:W-:Y:S01]  /*39d0*/  LOP3.LUT R3, R3, R0, RZ, 0x3c, !PT ;  /* 0x0000000003037212 */ /* 0x000fe200078e3cff */
[----:B------:R-:W-:-:S04]  /*39e0*/  USEL UR22, UR22, URZ, UP0 ;  /* 0x000000ff16167287 */ /* 0x000fc80008000000 */
[----:B------:R-:W-:Y:S01]  /*39f0*/  LOP3.LUT R9, R9, UR6, RZ, 0x3c, !PT ;  /* 0x0000000609097c12 */ /* 0x000fe2000f8e3cff */
[----:B------:R-:W-:Y:S07]  /*3a00*/  @P1 BRA `(.L_x_75) ;  /* 0xfffffff800c41947 */ /* 0x000fee000383ffff */
[----:B------:R-:W1:Y:S01]  /*3a10*/  S2UR UR6, SR_CgaCtaId ;  /* 0x00000000000679c3 */ /* 0x000e620000008800 */
[----:B------:R-:W-:Y:S01]  /*3a20*/  ELECT P0, URZ, PT ;  /* 0x0000000000ff782f */ /* 0x000fe20003800000 */
[----:B------:R-:W-:Y:S01]  /*3a30*/  HFMA2 R0, -RZ, RZ, 0, 5.9604644775390625e-08 ;  /* 0x00000001ff007431 */ /* 0x000fe200000001ff */
[----:B------:R-:W-:-:S05]  /*3a40*/  UMOV UR7, 0x40 ;  /* 0x0000004000077882 */ /* 0x000fca0000000000 */
[----:B------:R-:W-:Y:S01]  /*3a50*/  UVIRTCOUNT.DEALLOC.SMPOOL 0x80 ;  /* 0x000000800000784c */ /* 0x000fe20000000000 */
[----:B------:R-:W-:Y:S02]  /*3a60*/  UISETP.NE.AND UP0, UPT, UR5, URZ, UPT ;  /* 0x000000ff0500728c */ /* 0x000fe4000bf05270 */
[----:B-1----:R-:W-:-:S09]  /*3a70*/  ULEA UR6, UR6, UR7, 0x18 ;  /* 0x0000000706067291 */ /* 0x002fd2000f8ec0ff */
[----:B------:R1:W-:Y:S01]  /*3a80*/  @P0 STS.U8 [UR6+0x1c], R0 ;  /* 0x00001c00ff000988 */ /* 0x0003e20008000006 */
[----:B------:R-:W-:Y:S05]  /*3a90*/  BRA.U UP0, `(.L_x_76) ;  /* 0x0000000100a07547 */ /* 0x000fea000b800000 */
[----:B------:R-:W-:Y:S01]  /*3aa0*/  UIADD3 UR5, UPT, UPT, UR8, 0xc0, URZ ;  /* 0x000000c008057890 */ /* 0x000fe2000fffe0ff */
[----:B------:R-:W-:-:S03]  /*3ab0*/  SHF.L.U32 R3, R9, 0x1f, RZ ;  /* 0x0000001f09037819 */ /* 0x000fc600000006ff */
[----:B------:R-:W-:-:S09]  /*3ac0*/  ULEA UR7, UR22, UR5, 0x3 ;  /* 0x0000000516077291 */ /* 0x000fd2000f8e18ff */
[----:B------:R-:W2:Y:S02]  /*3ad0*/  SYNCS.PHASECHK.TRANS64.TRYWAIT P0, [UR7], R3 ;  /* 0x00000003ff0075a7 */ /* 0x000ea40008001107 */
[----:B--2---:R-:W-:Y:S05]  /*3ae0*/  @!P0 BRA `(.L_x_77) ;  /* 0x0000004400388947 */ /* 0x004fea0003800000 */
.L_x_149:
        /* <DEDUP_REMOVED lines=9> */
.L_x_151:
        /* <DEDUP_REMOVED lines=9> */
.L_x_153:
[----:B------:R-:W-:-:S04]  /*3c10*/  UIADD3 UR9, UPT, UPT, UR9, 0x1, URZ ;  /* 0x0000000109097890 */ /* 0x000fc8000fffe0ff */
[----:B------:R-:W-:-:S04]  /*3c20*/  UISETP.NE.AND UP1, UPT, UR9, 0x4, UPT ;  /* 0x000000040900788c */ /* 0x000fc8000bf25270 */
[----:B------:R-:W-:Y:S02]  /*3c30*/  USEL UR7, URZ, 0x1, UP1 ;  /* 0x00000001ff077887 */ /* 0x000fe40008800000 */
[----:B------:R-:W-:-:S04]  /*3c40*/  USEL UR9, UR9, URZ, UP1 ;  /* 0x000000ff09097287 */ /* 0x000fc80008800000 */
[----:B------:R-:W-:Y:S01]  /*3c50*/  ULEA UR9, UR9, UR5, 0x3 ;  /* 0x0000000509097291 */ /* 0x000fe2000f8e18ff */
[----:B-1----:R-:W-:-:S04]  /*3c60*/  LOP3.LUT R3, R2, UR7, RZ, 0x3c, !PT ;  /* 0x0000000702037c12 */ /* 0x002fc8000f8e3cff */
[----:B------:R-:W-:Y:S01]  /*3c70*/  SHF.L.U32 R3, R3, 0x1f, RZ ;  /* 0x0000001f03037819 */ /* 0x000fe200000006ff */
[----:B------:R-:W-:-:S04]  /*3c80*/  IMAD.U32 R0, RZ, RZ, UR9 ;  /* 0x00000009ff007e24 */ /* 0x000fc8000f8e00ff */
[----:B------:R1:W2:Y:S03]  /*3c90*/  SYNCS.PHASECHK.TRANS64.TRYWAIT P0, [R0+URZ], R3 ;  /* 0x00000003000075a7 */ /* 0x0002a600080011ff */
[----:B--2---:R-:W-:Y:S05]  /*3ca0*/  @!P0 NANOSLEEP.SYNCS 0x989680 ;  /* 0x009896800000895d */ /* 0x004fea0003900000 */
[----:B------:R-:W2:Y:S02]  /*3cb0*/  @!P0 SYNCS.PHASECHK.TRANS64 P0, [R0+URZ], R3 ;  /* 0x00000003000085a7 */ /* 0x000ea400080010ff */
[----:B--2---:R-:W-:Y:S05]  /*3cc0*/  @P0 BRA `(.L_x_80) ;  /* 0x0000000000200947 */ /* 0x004fea0003800000 */
.L_x_81:
[----:B--2---:R2:W1:Y:S02]  /*3cd0*/  SYNCS.PHASECHK.TRANS64.TRYWAIT P0, [R0+URZ], R3 ;  /* 0x00000003000075a7 */ /* 0x00446400080011ff */
[----:B-1----:R-:W-:Y:S05]  /*3ce0*/  @!P0 NANOSLEEP.SYNCS 0x989680 ;  /* 0x009896800000895d */ /* 0x002fea0003900000 */
[----:B------:R-:W1:Y:S02]  /*3cf0*/  @!P0 SYNCS.PHASECHK.TRANS64 P0, [R0+URZ], R3 ;  /* 0x00000003000085a7 */ /* 0x000e6400080010ff */
[----:B-1----:R-:W-:Y:S05]  /*3d00*/  @!P0 BRA `(.L_x_81) ;  /* 0xfffffffc00f08947 */ /* 0x002fea000383ffff */
[----:B------:R-:W-:Y:S05]  /*3d10*/  BRA `(.L_x_80) ;  /* 0x00000000000c7947 */ /* 0x000fea0003800000 */
.L_x_76:
[----:B------:R-:W-:-:S04]  /*3d20*/  UIADD3 UR5, UPT, UPT, UR8, 0x100, URZ ;  /* 0x0000010008057890 */ /* 0x000fc8000fffe0ff */
[----:B------:R-:W-:-:S09]  /*3d30*/  UPRMT UR5, UR4, 0x654, UR5 ;  /* 0x0000065404057896 */ /* 0x000fd20008000005 */
[----:B------:R-:W-:Y:S03]  /*3d40*/  SYNCS.ARRIVE.TRANS64.RED.A1T0 RZ, [UR5], RZ ;  /* 0x000000ffffff79a7 */ /* 0x000fe60008100405 */
.L_x_80:
[----:B-12---:R-:W-:Y:S01]  /*3d50*/  SHF.L.U32 R3, RZ, 0x1f, RZ ;  /* 0x0000001fff037819 */ /* 0x006fe200000006ff */
[----:B------:R-:W-:Y:S01]  /*3d60*/  UIADD3 UR5, UPT, UPT, UR8, 0x100, URZ ;  /* 0x0000010008057890 */ /* 0x000fe2000fffe0ff */
[----:B------:R-:W-:Y:S02]  /*3d70*/  PLOP3.LUT P0, PT, PT, PT, UP0, 0x80, 0x8 ;  /* 0x000000000008781c */ /* 0x000fe40003f0f008 */
[----:B------:R-:W1:Y:S02]  /*3d80*/  SYNCS.PHASECHK.TRANS64.TRYWAIT P1, [UR8+0x100], R3 ;  /* 0x00010003ff0075a7 */ /* 0x000e640008021108 */
[----:B-1----:R-:W-:Y:S09]  /*3d90*/  @!P1 BRA `(.L_x_82) ;  /* 0x0000004000d49947 */ /* 0x002ff20003800000 */
.L_x_155:
[----:B------:R-:W-:Y:S01]  /*3da0*/  @!UP0 UPRMT UR5, UR4, 0x654, UR5 ;  /* 0x0000065404058896 */ /* 0x000fe20008000005 */
[----:B------:R-:W-:Y:S02]  /*3db0*/  UMOV UR8, 0xffff ;  /* 0x0000ffff00087882 */ /* 0x000fe40000000000 */
[----:B------:R-:W-:-:S06]  /*3dc0*/  UMOV UR4, 0x1 ;  /* 0x0000000100047882 */ /* 0x000fcc0000000000 */
[----:B------:R-:W-:Y:S01]  /*3dd0*/  @!P0 SYNCS.ARRIVE.TRANS64.RED.A1T0 RZ, [UR5], RZ ;  /* 0x000000ffffff89a7 */ /* 0x000fe20008100405 */
[----:B------:R-:W-:Y:S01]  /*3de0*/  NOP ;  /* 0x0000000000007918 */ /* 0x000fe20000000000 */
[----:B-1----:R-:W1:Y:S01]  /*3df0*/  LDS R0, [UR6+0x14] ;  /* 0x00001406ff007984 */ /* 0x002e620008000800 */
[----:B------:R-:W-:-:S04]  /*3e00*/  ULOP3.LUT UR5, UR24, 0xffff, URZ, 0xc0, !UPT ;  /* 0x0000ffff18057892 */ /* 0x000fc8000f8ec0ff */
[----:B------:R-:W-:-:S04]  /*3e10*/  USHF.R.U32.HI UR5, URZ, 0x5, UR5 ;  /* 0x00000005ff057899 */ /* 0x000fc80008011605 */
[----:B------:R-:W-:Y:S02]  /*3e20*/  USHF.L.U32 UR8, UR8, UR5, URZ ;  /* 0x0000000508087299 */ /* 0x000fe400080006ff */
[----:B------:R-:W-:-:S04]  /*3e30*/  USHF.L.U32 UR4, UR4, UR5, URZ ;  /* 0x0000000504047299 */ /* 0x000fc800080006ff */
[----:B-1----:R-:W-:-:S04]  /*3e40*/  LOP3.LUT R0, R0, UR8, RZ, 0xc0, !PT ;  /* 0x0000000800007c12 */ /* 0x002fc8000f8ec0ff */
[----:B------:R-:W-:-:S13]  /*3e50*/  ISETP.NE.AND P0, PT, R0, UR8, PT ;  /* 0x0000000800007c0c */ /* 0x000fda000bf05270 */
[----:B------:R-:W-:Y:S05]  /*3e60*/  @P0 BRA `(.L_x_83) ;  /* 0x0000000000580947 */ /* 0x000fea0003800000 */
[----:B------:R-:W1:Y:S02]  /*3e70*/  LDS R0, [UR6+0x18] ;  /* 0x00001806ff007984 */ /* 0x000e640008000800 */
[----:B-1----:R-:W-:-:S04]  /*3e80*/  LOP3.LUT R0, R0, UR4, RZ, 0xc0, !PT ;  /* 0x0000000400007c12 */ /* 0x002fc8000f8ec0ff */
[----:B------:R-:W-:-:S13]  /*3e90*/  ISETP.NE.AND P0, PT, R0, UR4, PT ;  /* 0x0000000400007c0c */ /* 0x000fda000bf05270 */
[----:B------:R-:W-:Y:S05]  /*3ea0*/  @P0 BRA `(.L_x_84) ;  /* 0x00000000003c0947 */ /* 0x000fea0003800000 */
[----:B------:R-:W1:Y:S01]  /*3eb0*/  S2R R2, SR_LANEID ;  /* 0x0000000000027919 */ /* 0x000e620000000000 */
[----:B------:R-:W-:Y:S01]  /*3ec0*/  ULOP3.LUT UR8, URZ, UR8, URZ, 0x33, !UPT ;  /* 0x00000008ff087292 */ /* 0x000fe2000f8e33ff */
[----:B------:R-:W-:Y:S01]  /*3ed0*/  LOP3.LUT R4, RZ, UR4, RZ, 0x33, !PT ;  /* 0x00000004ff047c12 */ /* 0x000fe2000f8e33ff */
[----:B------:R-:W-:Y:S02]  /*3ee0*/  VOTEU.ANY UR7, UPT, PT ;  /* 0x0000000000077886 */ /* 0x000fe400038e0100 */
[----:B------:R-:W-:Y:S01]  /*3ef0*/  UFLO.U32 UR7, UR7 ;  /* 0x00000007000772bd */ /* 0x000fe200080e0000 */
[----:B------:R-:W2:Y:S01]  /*3f00*/  REDUX UR4, R4 ;  /* 0x00000000040473c4 */ /* 0x000ea20000000000 */
[----:B------:R-:W-:-:S06]  /*3f10*/  IMAD.U32 R0, RZ, RZ, UR8 ;  /* 0x00000008ff007e24 */ /* 0x000fcc000f8e00ff */
[----:B------:R1:W-:Y:S01]  /*3f20*/  UTCATOMSWS.AND URZ, UR8 ;  /* 0x0000000800ff79e3 */ /* 0x0003e20008000000 */
[----:B------:R-:W3:Y:S01]  /*3f30*/  REDUX UR5, R0 ;  /* 0x00000000000573c4 */ /* 0x000ee20000000000 */
[----:B-1----:R-:W-:Y:S01]  /*3f40*/  ISETP.EQ.U32.AND P0, PT, R2, UR7, PT ;  /* 0x0000000702007c0c */ /* 0x002fe2000bf02070 */
[----:B--2---:R-:W-:Y:S01]  /*3f50*/  IMAD.U32 R2, RZ, RZ, UR4 ;  /* 0x00000004ff027e24 */ /* 0x004fe2000f8e00ff */
[----:B---3--:R-:W-:-:S11]  /*3f60*/  MOV R3, UR5 ;  /* 0x0000000500037c02 */ /* 0x008fd60008000f00 */
[----:B------:R1:W-:Y:S04]  /*3f70*/  @P0 ATOMS.AND RZ, [UR6+0x14], R3 ;  /* 0x00001403ffff098c */ /* 0x0003e8000a800006 */
[----:B------:R1:W-:Y:S01]  /*3f80*/  @P0 ATOMS.AND RZ, [UR6+0x18], R2 ;  /* 0x00001802ffff098c */ /* 0x0003e2000a800006 */
[----:B------:R-:W-:Y:S05]  /*3f90*/  BRA `(.L_x_85) ;  /* 0x0000000000147947 */ /* 0x000fea0003800000 */
.L_x_84:
[----:B------:R-:W-:Y:S02]  /*3fa0*/  MOV R2, 0x3fc0 ;  /* 0x00003fc000027802 */ /* 0x000fe40000000f00 */
[----:B---345:R-:W-:Y:S05]  /*3fb0*/  CALL.REL.NOINC `($__internal_0_$__cuda_sm10x_tcgen05_guardrail_trap_col_being_dealloced_not_returned_by_alloc) ;  /* 0x0000004400287944 */ /* 0x038fea0003c00000 */
[----:B------:R-:W-:Y:S05]  /*3fc0*/  BRA `(.L_x_85) ;  /* 0x0000000000087947 */ /* 0x000fea0003800000 */
.L_x_83:
[----:B------:R-:W-:Y:S02]  /*3fd0*/  MOV R2, 0x3ff0 ;  /* 0x00003ff000027802 */ /* 0x000fe40000000f00 */
[----:B---345:R-:W-:Y:S05]  /*3fe0*/  CALL.REL.NOINC `($__internal_2_$__cuda_sm10x_tcgen05_guardrail_trap_unallocated_columns_being_dealloced) ;  /* 0x0000004400347944 */ /* 0x038fea0003c00000 */
.L_x_85:
[----:B------:R-:W-:Y:S01]  /*3ff0*/  NOP ;  /* 0x0000000000007918 */ /* 0x000fe20000000000 */
[----:B----4-:R-:W-:Y:S05]  /*4000*/  EXIT ;  /* 0x000000000000794d */ /* 0x010fea0003800000 */
.L_x_56:
[----:B------:R-:W-:-:S09]  /*4010*/  UISETP.NE.OR UP5, UPT, UR10, 0x3, !UP5 ;  /* 0x000000030a00788c */ /* 0x000fd2000efa5670 */
[----:B------:R-:W-:Y:S05]  /*4020*/  BRA.U UP5, `(.L_x_86) ;  /* 0x0000000d05707547 */ /* 0x000fea000b800000 */
[----:B------:R-:W1:Y:S01]  /*4030*/  LDC R0, c[0x0][0xb30] ;  /* 0x0002cc00ff007b82 */ /* 0x000e620000000800 */
[----:B------:R-:W2:Y:S01]  /*4040*/  LDCU.64 UR8, c[0x0][0x888] ;  /* 0x00011100ff0877ac */ /* 0x000ea20008000a00 */
[----:B------:R-:W-:Y:S02]  /*4050*/  HFMA2 R29, -RZ, RZ, 0, 0 ;  /* 0x00000000ff1d7431 */ /* 0x000fe400000001ff */
[----:B------:R-:W-:Y:S01]  /*4060*/  IMAD.MOV.U32 R31, RZ, RZ, 0x1 ;  /* 0x00000001ff1f7424 */ /* 0x000fe200078e00ff */
[----:B------:R-:W-:Y:S01]  /*4070*/  MOV R23, 0x1000 ;  /* 0x0000100000177802 */ /* 0x000fe20000000f00 */
[----:B------:R-:W3:Y:S01]  /*4080*/  LDCU.64 UR4, c[0x0][0x890] ;  /* 0x00011200ff0477ac */ /* 0x000ee20008000a00 */
[----:B------:R-:W-:Y:S01]  /*4090*/  IMAD.MOV.U32 R30, RZ, RZ, RZ ;  /* 0x000000ffff1e7224 */ /* 0x000fe200078e00ff */
[----:B------:R-:W4:Y:S01]  /*40a0*/  LDC R19, c[0x0][0x370] ;  /* 0x0000dc00ff137b82 */ /* 0x000f220000000800 */
[----:B------:R-:W-:Y:S01]  /*40b0*/  UMOV UR7, 0x400 ;  /* 0x0000040000077882 */ /* 0x000fe20000000000 */
[----:B------:R-:W-:-:S02]  /*40c0*/  UPLOP3.LUT UP1, UPT, UPT, UPT, UPT, 0x40, 0x4 ;  /* 0x000000000004789c */ /* 0x000fc40003f2e870 */
[----:B------:R-:W-:-:S04]  /*40d0*/  ULEA UR7, UR37, UR7, 0x18 ;  /* 0x0000000725077291 */ /* 0x000fc8000f8ec0ff */
[----:B------:R-:W4:Y:S01]  /*40e0*/  LDC R2, c[0x0][0xb0c] ;  /* 0x0002c300ff027b82 */ /* 0x000f220000000800 */
[----:B------:R-:W-:Y:S02]  /*40f0*/  UIADD3 UR13, UPT, UPT, UR7, 0x58, URZ ;  /* 0x00000058070d7890 */ /* 0x000fe4000fffe0ff */
[----:B--2---:R-:W-:Y:S02]  /*4100*/  UISETP.NE.U32.AND UP3, UPT, UR8, URZ, UPT ;  /* 0x000000ff0800728c */ /* 0x004fe4000bf65070 */
[----:B------:R-:W-:Y:S02]  /*4110*/  UIADD3 UR25, UPT, UPT, UR7, 0x50, URZ ;  /* 0x0000005007197890 */ /* 0x000fe4000fffe0ff */
[----:B---3--:R-:W-:Y:S01]  /*4120*/  UISETP.NE.U32.AND UP4, UPT, UR4, URZ, UPT ;  /* 0x000000ff0400728c */ /* 0x008fe2000bf85070 */
[----:B------:R-:W2:Y:S01]  /*4130*/  LDC R18, c[0x0][0xb20] ;  /* 0x0002c800ff127b82 */ /* 0x000ea20000000800 */
[----:B-1----:R-:W-:Y:S01]  /*4140*/  ISETP.NE.AND P1, PT, R0, 0x1, PT ;  /* 0x000000010000780c */ /* 0x002fe20003f25270 */
[----:B------:R-:W-:-:S02]  /*4150*/  UISETP.NE.AND.EX UP3, UPT, UR9, URZ, UPT, UP3 ;  /* 0x000000ff0900728c */ /* 0x000fc4000bf65330 */
[----:B------:R-:W-:Y:S02]  /*4160*/  UPRMT UR13, UR37, 0x654, UR13 ;  /* 0x00000654250d7896 */ /* 0x000fe4000800000d */
[----:B------:R-:W-:Y:S02]  /*4170*/  UISETP.NE.AND.EX UP4, UPT, UR5, URZ, UPT, UP4 ;  /* 0x000000ff0500728c */ /* 0x000fe4000bf85340 */
[----:B------:R-:W1:Y:S08]  /*4180*/  LDC.64 R32, c[0x0][0x348] ;  /* 0x0000d200ff207b82 */ /* 0x000e700000000a00 */
[----:B------:R-:W3:Y:S08]  /*4190*/  LDC.64 R16, c[0x0][0xb10] ;  /* 0x0002c400ff107b82 */ /* 0x000ef00000000a00 */
[----:B------:R-:W1:Y:S08]  /*41a0*/  LDC.64 R6, c[0x0][0xb18] ;  /* 0x0002c600ff067b82 */ /* 0x000e700000000a00 */
[----:B------:R-:W1:Y:S08]  /*41b0*/  LDC.64 R4, c[0x0][0xb28] ;  /* 0x0002ca00ff047b82 */ /* 0x000e700000000a00 */
[----:B--2-4-:R-:W1:Y:S02]  /*41c0*/  LDC R22, c[0x0][0x374] ;  /* 0x0000dd00ff167b82 */ /* 0x014e640000000800 */
.L_x_95:
[C---:B------:R-:W-:Y:S02]  /*41d0*/  LEA R0, R30.reuse, UR7, 0x3 ;  /* 0x000000071e007c11 */ /* 0x040fe4000f8e18ff */
[----:B------:R-:W-:Y:S02]  /*41e0*/  SHF.L.U32 R3, R29, 0x1f, RZ ;  /* 0x0000001f1d037819 */ /* 0x000fe400000006ff */
[----:B------:R-:W-:Y:S02]  /*41f0*/  LEA R24, R30, UR7, 0x4 ;  /* 0x000000071e187c11 */ /* 0x000fe4000f8e20ff */
[----:B--2---:R-:W2:Y:S02]  /*4200*/  SYNCS.PHASECHK.TRANS64.TRYWAIT P0, [R0+URZ+0x80], R3 ;  /* 0x00008003000075a7 */ /* 0x004ea400080011ff */
[----:B--2---:R-:W-:Y:S05]  /*4210*/  @!P0 BRA `(.L_x_87) ;  /* 0x0000003c00cc8947 */ /* 0x004fea0003800000 */
.L_x_156:
[----:B------:R-:W-:Y:S01]  /*4220*/  ISETP.GE.AND P0, PT, R40, 0x1, PT ;  /* 0x000000012800780c */ /* 0x000fe20003f06270 */
[----:B------:R-:W4:Y:S01]  /*4230*/  LDS.128 R24, [R24+0x110] ;  /* 0x0001100018187984 */ /* 0x000f220000000c00 */
[----:B--2---:R-:W-:Y:S01]  /*4240*/  VIADD R0, R0, 0x90 ;  /* 0x0000009000007836 */ /* 0x004fe20000000000 */
[----:B------:R-:W-:Y:S01]  /*4250*/  @!PT LDS RZ, [RZ] ;  /* 0x00000000fffff984 */ /* 0x000fe20000000800 */
[----:B------:R-:W-:Y:S01]  /*4260*/  @!PT LDS RZ, [RZ] ;  /* 0x00000000fffff984 */ /* 0x000fe20000000800 */
[----:B------:R-:W-:Y:S01]  /*4270*/  @!PT LDS RZ, [RZ] ;  /* 0x00000000fffff984 */ /* 0x000fe20000000800 */
[----:B------:R-:W-:Y:S01]  /*4280*/  @!PT LDS RZ, [RZ] ;  /* 0x00000000fffff984 */ /* 0x000fe20000000800 */
[----:B------:R2:W-:Y:S06]  /*4290*/  MEMBAR.ALL.CTA ;  /* 0x0000000000007992 */ /* 0x0005ec0000008000 */
[----:B--2---:R-:W2:Y:S01]  /*42a0*/  FENCE.VIEW.ASYNC.S ;  /* 0x00000000000073c6 */ /* 0x004ea20000000000 */
[----:B------:R-:W-:Y:S04]  /*42b0*/  PRMT R0, RZ, 0x654, R0 ;  /* 0x00000654ff007816 */ /* 0x000fe80000000000 */
[----:B--2---:R2:W-:Y:S01]  /*42c0*/  SYNCS.ARRIVE.TRANS64.RED.A1T0 RZ, [R0+URZ], RZ ;  /* 0x000000ff00ff79a7 */ /* 0x0045e200081004ff */
[----:B----4-:R-:W-:Y:S11]  /*42d0*/  LOP3.LUT P3, RZ, R26, 0x1, RZ, 0xc0, !PT ;  /* 0x000000011aff7812 */ /* 0x010ff6000786c0ff */
[----:B------:R-:W-:Y:S02]  /*42e0*/  @!UPT UIADD3 URZ, UPT, UPT, URZ, URZ, URZ ;  /* 0x000000fffffff290 */ /* 0x000fe4000fffe0ff */
[----:B------:R-:W-:Y:S02]  /*42f0*/  @P3 MOV R13, R24 ;  /* 0x00000018000d3202 */ /* 0x000fe40000000f00 */
[----:B------:R-:W-:Y:S01]  /*4300*/  @P3 LOP3.LUT R8, R25, 0xffff, RZ, 0xc0, !PT ;  /* 0x0000ffff19083812 */ /* 0x000fe200078ec0ff */
[----:B--2---:R-:W-:Y:S06]  /*4310*/  @!P0 BRA `(.L_x_88) ;  /* 0x0000000000a48947 */ /* 0x004fec0003800000 */
[----:B-1----:R-:W-:Y:S01]  /*4320*/  IMAD.HI.U32 R35, R22, R7, RZ ;  /* 0x0000000716237227 */ /* 0x002fe200078e00ff */
[----:B------:R-:W-:Y:S02]  /*4330*/  ISETP.NE.AND P0, PT, R6, 0x1, PT ;  /* 0x000000010600780c */ /* 0x000fe40003f05270 */
[----:B------:R-:W-:Y:S01]  /*4340*/  ISETP.NE.AND P2, PT, R40, 0x1, PT ;  /* 0x000000012800780c */ /* 0x000fe20003f45270 */
[----:B---3--:R-:W-:Y:S01]  /*4350*/  IMAD.HI.U32 R34, R19, R16, RZ ;  /* 0x0000001013227227 */ /* 0x008fe200078e00ff */
[----:B------:R-:W-:Y:S02]  /*4360*/  SHF.R.U32.HI R35, RZ, R18, R35 ;  /* 0x00000012ff237219 */ /* 0x000fe40000011623 */
[----:B------:R-:W-:Y:S01]  /*4370*/  ISETP.NE.AND P4, PT, R2, 0x1, PT ;  /* 0x000000010200780c */ /* 0x000fe20003f85270 */
[----:B------:R-:W-:Y:S01]  /*4380*/  IMAD.HI.U32 R36, R13, R16, RZ ;  /* 0x000000100d247227 */ /* 0x000fe200078e00ff */
[----:B------:R-:W-:Y:S02]  /*4390*/  SHF.R.U32.HI R34, RZ, R17, R34 ;  /* 0x00000011ff227219 */ /* 0x000fe40000011622 */
[----:B------:R-:W-:Y:S01]  /*43a0*/  SEL R3, R22, R35, !P0 ;  /* 0x0000002316037207 */ /* 0x000fe20004000000 */
[C---:B------:R-:W-:Y:S01]  /*43b0*/  IMAD.HI.U32 R35, R8.reuse, R7, RZ ;  /* 0x0000000708237227 */ /* 0x040fe200078e00ff */
[----:B------:R-:W-:Y:S02]  /*43c0*/  SEL R11, R19, R34, !P4 ;  /* 0x00000022130b7207 */ /* 0x000fe40006000000 */
[----:B------:R-:W-:Y:S01]  /*43d0*/  SHF.R.U32.HI R36, RZ, R17, R36 ;  /* 0x00000011ff247219 */ /* 0x000fe20000011624 */
[----:B------:R-:W-:Y:S01]  /*43e0*/  IMAD.HI.U32 R38, R3, R4, RZ ;  /* 0x0000000403267227 */ /* 0x000fe200078e00ff */
[----:B------:R-:W-:Y:S03]  /*43f0*/  SHF.R.U32.HI R35, RZ, R18, R35 ;  /* 0x00000012ff237219 */ /* 0x000fe60000011623 */
[----:B------:R-:W-:Y:S01]  /*4400*/  IMAD.HI.U32 R34, R11, R4, RZ ;  /* 0x000000040b227227 */ /* 0x000fe200078e00ff */
[----:B------:R-:W-:Y:S02]  /*4410*/  @P2 SHF.R.U32.HI R3, RZ, R5, R38 ;  /* 0x00000005ff032219 */ /* 0x000fe40000011626 */
[----:B------:R-:W-:Y:S02]  /*4420*/  SEL R9, R8, R35, !P0 ;  /* 0x0000002308097207 */ /* 0x000fe40004000000 */
[----:B------:R-:W-:Y:S01]  /*4430*/  @P2 SHF.R.U32.HI R11, RZ, R5, R34 ;  /* 0x00000005ff0b2219 */ /* 0x000fe20000011622 */
[C---:B------:R-:W-:Y:S01]  /*4440*/  IMAD R10, R40.reuse, R3, RZ ;  /* 0x00000003280a7224 */ /* 0x040fe200078e02ff */
[----:B------:R-:W-:Y:S01]  /*4450*/  SEL R3, R13, R36, !P4 ;  /* 0x000000240d037207 */ /* 0x000fe20006000000 */
[C---:B------:R-:W-:Y:S03]  /*4460*/  IMAD.HI.U32 R14, R9.reuse, R4, RZ ;  /* 0x00000004090e7227 */ /* 0x040fe600078e00ff */
[----:B------:R-:W-:Y:S01]  /*4470*/  ISETP.GE.AND P0, PT, R9, R10, PT ;  /* 0x0000000a0900720c */ /* 0x000fe20003f06270 */
[C---:B------:R-:W-:Y:S01]  /*4480*/  IMAD R12, R40.reuse, R11, RZ ;  /* 0x0000000b280c7224 */ /* 0x040fe200078e02ff */
[-C--:B------:R-:W-:Y:S04]  /*4490*/  SHF.R.U32.HI R14, RZ, R5.reuse, R14 ;  /* 0x00000005ff0e7219 */ /* 0x080fe8000001160e */
[----:B------:R-:W-:Y:S02]  /*44a0*/  ISETP.GE.OR P0, PT, R3, R12, P0 ;  /* 0x0000000c0300720c */ /* 0x000fe40000706670 */
[----:B------:R-:W-:Y:S05]  /*44b0*/  SEL R15, R9, R14, !P2 ;  /* 0x0000000e090f7207 */ /* 0x000fea0005000000 */
[----:B------:R-:W-:Y:S04]  /*44c0*/  IMAD.MOV R14, RZ, RZ, -R15 ;  /* 0x000000ffff0e7224 */ /* 0x000fe800078e0a0f */
[----:B------:R-:W-:Y:S02]  /*44d0*/  IMAD R14, R40, R14, R9 ;  /* 0x0000000e280e7224 */ /* 0x000fe400078e0209 */
[C---:B------:R-:W-:Y:S05]  /*44e0*/  @!P0 IMAD.HI.U32 R10, R3.reuse, R4, RZ ;  /* 0x00000004030a8227 */ /* 0x040fea00078e00ff */
[----:B------:R-:W-:Y:S04]  /*44f0*/  @!P0 SHF.R.U32.HI R10, RZ, R5, R10 ;  /* 0x00000005ff0a8219 */ /* 0x000fe8000001160a */
[----:B------:R-:W-:Y:S01]  /*4500*/  @!P0 SEL R0, R3, R10, !P2 ;  /* 0x0000000a03008207 */ /* 0x000fe20005000000 */
[----:B------:R-:W-:Y:S03]  /*4510*/  IMAD.MOV R10, RZ, RZ, -R3 ;  /* 0x000000ffff0a7224 */ /* 0x000fe600078e0a03 */
[----:B------:R-:W-:Y:S01]  /*4520*/  @!P0 IADD3 R15, PT, PT, R15, -R0, RZ ;  /* 0x800000000f0f8210 */ /* 0x000fe20007ffe0ff */
[----:B------:R-:W-:Y:S01]  /*4530*/  @!P0 IMAD R0, R11, R14, R0 ;  /* 0x0000000e0b008224 */ /* 0x000fe200078e0200 */
[----:B------:R-:W-:Y:S01]  /*4540*/  IADD3 R11, PT, PT, -R9, RZ, RZ ;  /* 0x000000ff090b7210 */ /* 0x000fe20007ffe1ff */
[----:B------:R-:W-:Y:S02]  /*4550*/  IMAD R13, R2, R10, R13 ;  /* 0x0000000a020d7224 */ /* 0x000fe400078e020d */
[----:B------:R-:W-:Y:S02]  /*4560*/  @!P0 IMAD R9, R15, R40, R3 ;  /* 0x000000280f098224 */ /* 0x000fe400078e0203 */
[----:B------:R-:W-:Y:S02]  /*4570*/  @!P0 IMAD.MOV.U32 R3, RZ, RZ, R0 ;  /* 0x000000ffff038224 */ /* 0x000fe400078e0000 */
[----:B------:R-:W-:Y:S02]  /*4580*/  IMAD R8, R6, R11, R8 ;  /* 0x0000000b06087224 */ /* 0x000fe400078e0208 */
[----:B------:R-:W-:Y:S02]  /*4590*/  IMAD R13, R3, R2, R13 ;  /* 0x00000002030d7224 */ /* 0x000fe400078e020d */
[----:B------:R-:W-:Y:S02]  /*45a0*/  IMAD R8, R9, R6, R8 ;  /* 0x0000000609087224 */ /* 0x000fe400078e0208 */
.L_x_88:
[----:B------:R-:W-:Y:S05]  /*45b0*/  BRA.U UP1, `(.L_x_89) ;  /* 0x0000000101107547 */ /* 0x000fea000b800000 */
[----:B------:R-:W-:Y:S04]  /*45c0*/  MOV R0, UR6 ;  /* 0x0000000600007c02 */ /* 0x000fe80008000f00 */
[----:B------:R-:W-:Y:S04]  /*45d0*/  SHF.L.U32 R3, R0, 0x1f, RZ ;  /* 0x0000001f00037819 */ /* 0x000fe800000006ff */
[----:B------:R-:W2:Y:S02]  /*45e0*/  SYNCS.PHASECHK.TRANS64.TRYWAIT P0, [UR7+0x78], R3 ;  /* 0x00007803ff0075a7 */ /* 0x000ea40008001107 */
[----:B--2---:R-:W-:Y:S05]  /*45f0*/  @!P0 BRA `(.L_x_90) ;  /* 0x0000003800e88947 */ /* 0x004fea0003800000 */
.L_x_89:
[----:B------:R-:W-:Y:S02]  /*4600*/  R2UR UR26, R20 ;  /* 0x00000000141a72ca */ /* 0x000fe400000e0000 */
[----:B------:R-:W-:Y:S02]  /*4610*/  R2UR UR27, R21 ;  /* 0x00000000151b72ca */ /* 0x000fe400000e0000 */
[----:B------:R-:W-:Y:S02]  /*4620*/  ISETP.NE.U32.AND P2, PT, RZ, UR4, PT ;  /* 0x00000004ff007c0c */ /* 0x000fe4000bf45070 */
[----:B------:R-:W-:Y:S02]  /*4630*/  SHF.L.U32 R12, R31, 0x1f, RZ ;  /* 0x0000001f1f0c7819 */ /* 0x000fe400000006ff */
[----:B------:R-:W-:Y:S05]  /*4640*/  ISETP.NE.AND.EX P2, PT, RZ, UR5, PT, P2 ;  /* 0x00000005ff007c0c */ /* 0x000fea000bf45320 */
[----:B------:R-:W-:Y:S02]  /*4650*/  USHF.L.U32 UR26, UR26, 0x7, URZ ;  /* 0x000000071a1a7899 */ /* 0x000fe400080006ff */
[----:B------:R-:W-:Y:S01]  /*4660*/  USHF.L.U32 UR27, UR27, 0x6, URZ ;  /* 0x000000061b1b7899 */ /* 0x000fe200080006ff */
[----:B------:R-:W-:Y:S11]  /*4670*/  BRA.U !UP4, `(.L_x_91) ;  /* 0x000000010c347547 */ /* 0x000ff6000b800000 */
[----:B------:R-:W-:Y:S01]  /*4680*/  UPLOP3.LUT UP0, UPT, UPT, UPT, UP3, 0x80, 0x8 ;  /* 0x000000000008789c */ /* 0x000fe20003f0f030 */
[----:B--2---:R-:W-:Y:S02]  /*4690*/  HFMA2 R0, -RZ, RZ, 0, 5.9604644775390625e-08 ;  /* 0x00000001ff007431 */ /* 0x004fe400000001ff */
[----:B------:R-:W-:Y:S03]  /*46a0*/  IMAD.MOV.U32 R95, RZ, RZ, 0x1 ;  /* 0x00000001ff5f7424 */ /* 0x000fe600078e00ff */
[----:B------:R-:W-:Y:S05]  /*46b0*/  PLOP3.LUT P0, PT, PT, PT, UP0, 0x80, 0x8 ;  /* 0x000000000008781c */ /* 0x000fea0003f0f008 */
[----:B------:R-:W2:Y:S01]  /*46c0*/  @UP0 LDCU.64 UR10, c[0x0][0x888] ;  /* 0x00011100ff0a07ac */ /* 0x000ea20008000a00 */
[----:B------:R-:W-:Y:S07]  /*46d0*/  @UP0 UIMAD UR8, UR36, UR4, URZ ;  /* 0x00000004240802a4 */ /* 0x000fee000f8e02ff */
[----:B------:R-:W-:Y:S01]  /*46e0*/  @!P0 PRMT R95, R0, 0x7610, R95 ;  /* 0x00007610005f8816 */ /* 0x000fe2000000005f */
[----:B--2---:R-:W-:Y:S03]  /*46f0*/  @UP0 UIMAD.WIDE UR10, UR8, 0x4, UR10 ;  /* 0x00000004080a08a5 */ /* 0x004fe6000f8e020a */
[----:B------:R-:W2:Y:S03]  /*4700*/  @!UP0 LDCU UR8, c[0x0][0x880] ;  /* 0x00011000ff0887ac */ /* 0x000ea60008000800 */
[----:B------:R-:W-:Y:S01]  /*4710*/  IMAD.U32 R10, RZ, RZ, UR10 ;  /* 0x0000000aff0a7e24 */ /* 0x000fe2000f8e00ff */
[----:B------:R-:W-:Y:S05]  /*4720*/  MOV R11, UR11 ;  /* 0x0000000b000b7c02 */ /* 0x000fea0008000f00 */
[----:B-----5:R4:W5:Y:S02]  /*4730*/  @P0 LDG.E R49, desc[UR46][R10.64] ;  /* 0x0000002e0a310981 */ /* 0x020964000c1e1900 */
[----:B--2-4-:R-:W-:Y:S07]  /*4740*/  @!P0 IMAD.U32 R49, RZ, RZ, UR8 ;  /* 0x00000008ff318e24 */ /* 0x014fee000f8e00ff */
.L_x_91:
[----:B-----5:R-:W-:Y:S01]  /*4750*/  @!P2 FSETP.EQ.AND P0, PT, R49, RZ, PT ;  /* 0x000000ff3100a20b */ /* 0x020fe20003f02000 */
[----:B------:R-:W-:Y:S01]  /*4760*/  @!UPT UIADD3 URZ, UPT, UPT, URZ, URZ, URZ ;  /* 0x000000fffffff290 */ /* 0x000fe2000fffe0ff */
[----:B------:R-:W-:Y:S11]  /*4770*/  @!P2 BRA `(.L_x_92) ;  /* 0x000000000014a947 */ /* 0x000ff60003800000 */
[----:B------:R-:W-:Y:S02]  /*4780*/  LOP3.LUT P2, RZ, R95, 0xff, RZ, 0xc0, !PT ;  /* 0x000000ff5fff7812 */ /* 0x000fe4000784c0ff */
[----:B------:R-:W-:Y:S04]  /*4790*/  PLOP3.LUT P0, PT, PT, PT, UP0, 0x80, 0x8 ;  /* 0x000000000008781c */ /* 0x000fe80003f0f008 */
[----:B------:R-:W-:Y:S07]  /*47a0*/  PLOP3.LUT P0, PT, P0, PT, PT, 0x8, 0x80 ;  /* 0x000000000080781c */ /* 0x000fee000070e170 */
[----:B------:R-:W-:Y:S11]  /*47b0*/  @P2 FSETP.EQ.AND P0, PT, R49, RZ, PT ;  /* 0x000000ff3100220b */ /* 0x000ff60003f02000 */
[----:B------:R-:W-:Y:S02]  /*47c0*/  @!UPT UIADD3 URZ, UPT, UPT, URZ, URZ, URZ ;  /* 0x000000fffffff290 */ /* 0x000fe4000fffe0ff */
.L_x_92:
[----:B------:R-:W4:Y:S01]  /*47d0*/  SYNCS.PHASECHK.TRANS64.TRYWAIT P2, [UR7+0x60], R12 ;  /* 0x0000600cff0075a7 */ /* 0x000f220008041107 */
[----:B------:R-:W-:Y:S04]  /*47e0*/  ELECT P4, URZ, PT ;  /* 0x0000000000ff782f */ /* 0x000fe80003880000 */
[----:B------:R-:W-:Y:S11]  /*47f0*/  PLOP3.LUT P4, PT, P0, P4, PT, 0xf2, 0x2f ;  /* 0x00000000002f781c */ /* 0x000ff60000789e72 */
[----:B------:R-:W-:Y:S02]  /*4800*/  @!UPT UIADD3 URZ, UPT, UPT, URZ, URZ, URZ ;  /* 0x000000fffffff290 */ /* 0x000fe4000fffe0ff */
[----:B-1----:R-:W-:Y:S05]  /*4810*/  @!P4 IADD3 R21, P0, PT, R32, 0x580, RZ ;  /* 0x000005802015c810 */ /* 0x002fea0007f1e0ff */
[----:B------:R-:W-:Y:S01]  /*4820*/  @!P4 IMAD.X R20, RZ, RZ, R33, P0 ;  /* 0x000000ffff14c224 */ /* 0x000fe200000e0621 */
[----:B----4-:R-:W-:Y:S07]  /*4830*/  @!P2 BRA `(.L_x_93) ;  /* 0x000000380070a947 */ /* 0x010fee0003800000 */
.L_x_159:
[----:B------:R-:W4:Y:S01]  /*4840*/  LDC.64 R14, c[0x0][0xb10] ;  /* 0x0002c400ff0e7b82 */ /* 0x000f220000000a00 */
[----:B------:R-:W-:Y:S01]  /*4850*/  @!P4 R2UR UR9, R21 ;  /* 0x000000001509c2ca */ /* 0x000fe200000e0000 */
[----:B------:R-:W-:Y:S01]  /*4860*/  VOTEU.ALL UP1, P4 ;  /* 0x0000000000ff7886 */ /* 0x000fe20002020000 */
[----:B------:R-:W-:Y:S01]  /*4870*/  @!P4 R2UR UR8, R20 ;  /* 0x000000001408c2ca */ /* 0x000fe200000e0000 */
[----:B------:R-:W-:Y:S01]  /*4880*/  VOTEU.ALL UP2, P4 ;  /* 0x0000000000ff7886 */ /* 0x000fe20002040000 */
[----:B------:R-:W-:Y:S03]  /*4890*/  UMOV UR16, 0x0 ;  /* 0x0000000000107882 */ /* 0x000fe60000000000 */
[----:B------:R-:W5:Y:S01]  /*48a0*/  LDC.64 R10, c[0x0][0xb18] ;  /* 0x0002c600ff0a7b82 */ /* 0x000f620000000a00 */
[----:B------:R-:W-:Y:S01]  /*48b0*/  @!UP1 UIADD3 UR24, UPT, UPT, UR7, 0x200, URZ ;  /* 0x0000020007189890 */ /* 0x000fe2000fffe0ff */
[----:B------:R-:W-:Y:S01]  /*48c0*/  @P3 SHF.R.U32.HI R28, RZ, 0x10, R25 ;  /* 0x00000010ff1c3819 */ /* 0x000fe20000011619 */
[----:B------:R-:W-:Y:S01]  /*48d0*/  UMOV UR17, 0x10000000 ;  /* 0x1000000000117882 */ /* 0x000fe20000000000 */
[----:B------:R-:W-:Y:S01]  /*48e0*/  UMOV UR28, UR36 ;  /* 0x00000024001c7c82 */ /* 0x000fe20008000000 */
[----:B------:R-:W-:Y:S03]  /*48f0*/  @!UP1 UIADD3 UR10, UPT, UPT, UR26, 0x40, URZ ;  /* 0x000000401a0a9890 */ /* 0x000fe6000fffe0ff */
[----:B--2---:R-:W2:Y:S01]  /*4900*/  @!P1 LDC R0, c[0x0][0xb20] ;  /* 0x0002c800ff009b82 */ /* 0x004ea20000000800 */
[----:B------:R-:W-:Y:S01]  /*4910*/  UMOV UR11, UR27 ;  /* 0x0000001b000b7c82 */ /* 0x000fe20008000000 */
[----:B------:R-:W-:Y:S01]  /*4920*/  IMAD.U32 R20, RZ, RZ, UR9 ;  /* 0x00000009ff147e24 */ /* 0x000fe2000f8e00ff */
[----:B------:R-:W-:Y:S05]  /*4930*/  UMOV UR9, UR25 ;  /* 0x0000001900097c82 */ /* 0x000fea0008000000 */
[----:B-1----:R-:W1:Y:S01]  /*4940*/  @!P1 LDC R3, c[0x0][0xb0c] ;  /* 0x0002c300ff039b82 */ /* 0x002e620000000800 */
[----:B------:R-:W-:Y:S01]  /*4950*/  IMAD.U32 R21, RZ, RZ, UR8 ;  /* 0x00000008ff157e24 */ /* 0x000fe2000f8e00ff */
[----:B------:R-:W-:Y:S01]  /*4960*/  @!UP1 UIADD3 UR8, UPT, UPT, UR7, 0xa00, URZ ;  /* 0x00000a0007089890 */ /* 0x000fe2000fffe0ff */
[----:B------:R-:W-:Y:S01]  /*4970*/  @!P4 R2UR UR18, R20 ;  /* 0x000000001412c2ca */ /* 0x000fe200000e0000 */
[----:B------:R-:W-:Y:S01]  /*4980*/  VOTEU.ALL UP1, P4 ;  /* 0x0000000000ff7886 */ /* 0x000fe20002020000 */
[----:B------:R-:W-:Y:S01]  /*4990*/  @!P4 IMAD.MOV.U32 R20, RZ, RZ, 0x1000 ;  /* 0x00001000ff14c424 */ /* 0x000fe200078e00ff */
[----:B------:R-:W-:Y:S01]  /*49a0*/  @!P4 R2UR UR19, R21 ;  /* 0x000000001513c2ca */ /* 0x000fe200000e0000 */
[----:B------:R-:W-:Y:S01]  /*49b0*/  UMOV UR12, UR36 ;  /* 0x00000024000c7c82 */ /* 0x000fe20008000000 */
[----:B------:R-:W-:Y:S01]  /*49c0*/  UPRMT UR14, UR37, 0x654, UR25 ;  /* 0x00000654250e7896 */ /* 0x000fe20008000019 */
[----:B------:R-:W-:Y:S10]  /*49d0*/  VIADD R30, R30, 0x1 ;  /* 0x000000011e1e7836 */ /* 0x000ff40000000000 */
[----:B------:R1:W-:Y:S02]  /*49e0*/  @!UP2 UTMALDG.3D [UR24], [UR18], desc[UR16] ;  /* 0x000010181200a5b4 */ /* 0x0003e40008011000 */
[----:B-1----:R-:W-:Y:S01]  /*49f0*/  @!P1 ISETP.NE.AND P2, PT, R3, 0x1, PT ;  /* 0x000000010300980c */ /* 0x002fe20003f45270 */
[C---:B----4-:R-:W-:Y:S01]  /*4a00*/  @!P1 IMAD.HI.U32 R14, R13.reuse, R14, RZ ;  /* 0x0000000e0d0e9227 */ /* 0x050fe200078e00ff */
[----:B-----5:R-:W-:Y:S01]  /*4a10*/  @!P1 ISETP.NE.AND P0, PT, R10, 0x1, PT ;  /* 0x000000010a00980c */ /* 0x020fe20003f05270 */
[----:B------:R1:W-:Y:S01]  /*4a20*/  @!UP1 UTMALDG.3D [UR8], [UR18], desc[UR16] ;  /* 0x00001008120095b4 */ /* 0x0003e20008011000 */
[----:B------:R1:W-:Y:S01]  /*4a30*/  @!P4 SYNCS.ARRIVE.TRANS64.RED.A0TR RZ, [UR7+0x50], R20 ;  /* 0x00005014ffffc9a7 */ /* 0x0003e20008300407 */
[C---:B------:R-:W-:Y:S01]  /*4a40*/  @!P1 IMAD.HI.U32 R11, R8.reuse, R11, RZ ;  /* 0x0000000b080b9227 */ /* 0x040fe200078e00ff */
[----:B------:R-:W-:Y:S04]  /*4a50*/  @!P1 SHF.R.U32.HI R14, RZ, R15, R14 ;  /* 0x0000000fff0e9219 */ /* 0x000fe8000001160e */
[----:B--2---:R-:W-:Y:S02]  /*4a60*/  @!P1 SHF.R.U32.HI R9, RZ, R0, R11 ;  /* 0x00000000ff099219 */ /* 0x004fe4000001160b */
[----:B------:R-:W-:Y:S02]  /*4a70*/  @!P1 SEL R14, R13, R14, !P2 ;  /* 0x0000000e0d0e9207 */ /* 0x000fe40005000000 */
[----:B------:R-:W-:Y:S05]  /*4a80*/  @!P1 SEL R9, R8, R9, !P0 ;  /* 0x0000000908099207 */ /* 0x000fea0004000000 */
[----:B------:R-:W-:Y:S01]  /*4a90*/  @!P1 IMAD.IADD R0, R9, 0x1, -R14 ;  /* 0x0000000109009824 */ /* 0x000fe200078e0a0e */
[----:B------:R-:W-:Y:S01]  /*4aa0*/  SYNCS.ARRIVE.TRANS64.RED.A1T0 RZ, [UR14], RZ ;  /* 0x000000ffffff79a7 */ /* 0x000fe2000810040e */
[----:B------:R-:W-:Y:S02]  /*4ab0*/  @!P1 IMAD.IADD R9, R14, 0x1, -R9 ;  /* 0x000000010e099824 */ /* 0x000fe400078e0a09 */
[----:B------:R-:W-:Y:S02]  /*4ac0*/  @!P1 IMAD R13, R0, R3, R13 ;  /* 0x00000003000d9224 */ /* 0x000fe400078e020d */
[----:B------:R-:W-:Y:S01]  /*4ad0*/  @!P1 IMAD R8, R9, R10, R8 ;  /* 0x0000000a09089224 */ /* 0x000fe200078e0208 */
[----:B------:R-:W2:Y:S02]  /*4ae0*/  SYNCS.PHASECHK.TRANS64.TRYWAIT P5, [UR7+0x68], R12 ;  /* 0x0000680cff0075a7 */ /* 0x000ea400080a1107 */
[----:B-12---:R-:W-:Y:S05]  /*4af0*/  @!P5 BRA `(.L_x_94) ;  /* 0x0000003400d8d947 */ /* 0x006fea0003800000 */
.L_x_161:
[----:B-1----:R-:W-:Y:S01]  /*4b00*/  @!P4 IADD3 R3, P0, PT, R32, 0x580, RZ ;  /* 0x000005802003c810 */ /* 0x002fe20007f1e0ff */
[----:B------:R-:W-:Y:S01]  /*4b10*/  VOTEU.ALL UP1, P4 ;  /* 0x0000000000ff7886 */ /* 0x000fe20002020000 */
[----:B------:R-:W-:Y:S01]  /*4b20*/  VOTEU.ALL UP2, P4 ;  /* 0x0000000000ff7886 */ /* 0x000fe20002040000 */
[----:B------:R-:W-:Y:S01]  /*4b30*/  UMOV UR14, 0x0 ;  /* 0x00000000000e7882 */ /* 0x000fe20000000000 */
[----:B------:R-:W-:Y:S01]  /*4b40*/  @!P4 R2UR UR9, R3 ;  /* 0x000000000309c2ca */ /* 0x000fe200000e0000 */
[----:B------:R-:W-:Y:S01]  /*4b50*/  @!P4 IMAD.X R0, RZ, RZ, R33, P0 ;  /* 0x000000ffff00c224 */ /* 0x000fe200000e0621 */
[----:B------:R-:W-:Y:S01]  /*4b60*/  @!UP1 UIADD3 UR17, UPT, UPT, UR7, 0x58, URZ ;  /* 0x0000005807119890 */ /* 0x000fe2000fffe0ff */
[----:B------:R-:W-:Y:S01]  /*4b70*/  ISETP.NE.AND P0, PT, R30, 0x2, PT ;  /* 0x000000021e00780c */ /* 0x000fe20003f05270 */
[----:B------:R-:W-:Y:S01]  /*4b80*/  @!UP1 UIADD3 UR18, UPT, UPT, UR26, 0x20, URZ ;  /* 0x000000201a129890 */ /* 0x000fe2000fffe0ff */
[----:B------:R-:W-:Y:S01]  /*4b90*/  LOP3.LUT R31, R31, 0x1, RZ, 0x3c, !PT ;  /* 0x000000011f1f7812 */ /* 0x000fe200078e3cff */
[----:B------:R-:W-:Y:S01]  /*4ba0*/  @!UP1 UIADD3 UR16, UPT, UPT, UR7, 0x1200, URZ ;  /* 0x0000120007109890 */ /* 0x000fe2000fffe0ff */
[----:B------:R-:W-:Y:S01]  /*4bb0*/  @!P4 R2UR UR8, R0 ;  /* 0x000000000008c2ca */ /* 0x000fe200000e0000 */
[----:B------:R-:W-:Y:S01]  /*4bc0*/  UMOV UR15, 0x10000000 ;  /* 0x10000000000f7882 */ /* 0x000fe20000000000 */
[----:B------:R-:W-:Y:S01]  /*4bd0*/  UMOV UR19, UR27 ;  /* 0x0000001b00137c82 */ /* 0x000fe20008000000 */
[----:B------:R-:W-:Y:S01]  /*4be0*/  UMOV UR20, UR36 ;  /* 0x0000002400147c82 */ /* 0x000fe20008000000 */
[----:B------:R-:W-:Y:S01]  /*4bf0*/  @!UP1 UIADD3 UR10, UPT, UPT, UR26, 0x60, URZ ;  /* 0x000000601a0a9890 */ /* 0x000fe2000fffe0ff */
[----:B------:R-:W-:Y:S01]  /*4c00*/  SEL R0, RZ, 0x1, P0 ;  /* 0x00000001ff007807 */ /* 0x000fe20000000000 */
[----:B------:R-:W-:Y:S01]  /*4c10*/  IMAD.U32 R10, RZ, RZ, UR9 ;  /* 0x00000009ff0a7e24 */ /* 0x000fe2000f8e00ff */
[----:B------:R-:W-:Y:S01]  /*4c20*/  UMOV UR11, UR27 ;  /* 0x0000001b000b7c82 */ /* 0x000fe20008000000 */
[----:B------:R-:W-:Y:S01]  /*4c30*/  UMOV UR12, UR36 ;  /* 0x00000024000c7c82 */ /* 0x000fe20008000000 */
[----:B------:R-:W-:Y:S01]  /*4c40*/  UMOV UR9, UR17 ;  /* 0x0000001100097c82 */ /* 0x000fe20008000000 */
[----:B------:R-:W-:Y:S01]  /*4c50*/  @P3 R2UR UR36, R28 ;  /* 0x000000001c2432ca */ /* 0x000fe200000e0000 */
[----:B------:R-:W-:Y:S01]  /*4c60*/  IMAD.IADD R20, R8, 0x1, R94 ;  /* 0x0000000108147824 */ /* 0x000fe200078e025e */
[----:B------:R-:W-:Y:S01]  /*4c70*/  @!P4 R2UR UR22, R10 ;  /* 0x000000000a16c2ca */ /* 0x000fe200000e0000 */
[----:B------:R-:W-:Y:S01]  /*4c80*/  IMAD.U32 R11, RZ, RZ, UR8 ;  /* 0x00000008ff0b7e24 */ /* 0x000fe2000f8e00ff */
[----:B------:R-:W-:Y:S01]  /*4c90*/  @!UP1 UIADD3 UR8, UPT, UPT, UR7, 0x1a00, URZ ;  /* 0x00001a0007089890 */ /* 0x000fe2000fffe0ff */
[----:B------:R-:W-:Y:S01]  /*4ca0*/  LOP3.LUT R29, R29, R0, RZ, 0x3c, !PT ;  /* 0x000000001d1d7212 */ /* 0x000fe200078e3cff */
[----:B------:R-:W-:Y:S01]  /*4cb0*/  VOTEU.ALL UP1, P4 ;  /* 0x0000000000ff7886 */ /* 0x000fe20002020000 */
[----:B------:R-:W-:Y:S01]  /*4cc0*/  IMAD.IADD R21, R13, 0x1, R96 ;  /* 0x000000010d157824 */ /* 0x000fe200078e0260 */
[----:B------:R-:W-:Y:S02]  /*4cd0*/  @!P4 R2UR UR23, R11 ;  /* 0x000000000b17c2ca */ /* 0x000fe400000e0000 */
[----:B------:R-:W-:Y:S11]  /*4ce0*/  SEL R30, R30, RZ, P0 ;  /* 0x000000ff1e1e7207 */ /* 0x000ff60000000000 */
[----:B------:R2:W-:Y:S01]  /*4cf0*/  @!UP2 UTMALDG.3D [UR16], [UR22], desc[UR14] ;  /* 0x00000e101600a5b4 */ /* 0x0005e20008011000 */
[----:B------:R2:W-:Y:S01]  /*4d00*/  @!UP1 UTMALDG.3D [UR8], [UR22], desc[UR14] ;  /* 0x00000e08160095b4 */ /* 0x0005e20008011000 */
[----:B------:R2:W-:Y:S01]  /*4d10*/  @!P4 SYNCS.ARRIVE.TRANS64.RED.A0TR RZ, [UR7+0x58], R23 ;  /* 0x00005817ffffc9a7 */ /* 0x0005e20008300407 */
[----:B------:R-:W-:Y:S01]  /*4d20*/  UPLOP3.LUT UP1, UPT, UPT, UPT, UPT, 0x80, 0x8 ;  /* 0x000000000008789c */ /* 0x000fe20003f2f070 */
[----:B------:R-:W-:Y:S01]  /*4d30*/  SYNCS.ARRIVE.TRANS64.RED.A1T0 RZ, [UR13], RZ ;  /* 0x000000ffffff79a7 */ /* 0x000fe2000810040d */
[----:B------:R-:W-:Y:S09]  /*4d40*/  @P3 BRA `(.L_x_95) ;  /* 0xfffffff400203947 */ /* 0x000ff2000383ffff */
[----:B------:R-:W-:-:S04]  /*4d50*/  SHF.L.U32 R3, R31, 0x1f, RZ ;  /* 0x0000001f1f037819 */ /* 0x000fc800000006ff */
[----:B------:R-:W1:Y:S02]  /*4d60*/  SYNCS.PHASECHK.TRANS64.TRYWAIT P0, [UR7+0x60], R3 ;  /* 0x00006003ff0075a7 */ /* 0x000e640008001107 */
[----:B-1----:R-:W-:Y:S05]  /*4d70*/  @!P0 BRA `(.L_x_96) ;  /* 0x0000003400508947 */ /* 0x002fea0003800000 */
.L_x_163:
[----:B-1----:R-:W-:-:S07]  /*4d80*/  MOV R0, UR7 ;  /* 0x0000000700007c02 */ /* 0x002fce0008000f00 */
.L_x_97:
[----:B-1----:R-:W-:-:S04]  /*4d90*/  SHF.L.U32 R3, R31, 0x1f, RZ ;  /* 0x0000001f1f037819 */ /* 0x002fc800000006ff */
[----:B------:R1:W4:Y:S03]  /*4da0*/  SYNCS.PHASECHK.TRANS64.TRYWAIT P0, [R0+URZ+0x68], R3 ;  /* 0x00006803000075a7 */ /* 0x00032600080011ff */
[----:B----4-:R-:W-:Y:S05]  /*4db0*/  @!P0 NANOSLEEP.SYNCS 0x989680 ;  /* 0x009896800000895d */ /* 0x010fea0003900000 */
[----:B------:R-:W4:Y:S02]  /*4dc0*/  @!P0 SYNCS.PHASECHK.TRANS64 P0, [R0+URZ+0x68], R3 ;  /* 0x00006803000085a7 */ /* 0x000f2400080010ff */
[----:B--2-4-:R-:W-:Y:S05]  /*4dd0*/  @P0 EXIT ;  /* 0x000000000000094d */ /* 0x014fea0003800000 */
[----:B------:R-:W-:Y:S05]  /*4de0*/  BRA `(.L_x_97) ;  /* 0xfffffffc00e87947 */ /* 0x000fea000383ffff */
.L_x_86:
[----:B------:R-:W-:-:S06]  /*4df0*/  UISETP.GE.AND UP1, UPT, UR10, 0x4, UPT ;  /* 0x000000040a00788c */ /* 0x000fcc000bf26270 */
[----:B------:R-:W-:-:S13]  /*4e00*/  PLOP3.LUT P0, PT, PT, PT, UP1, 0x80, 0x8 ;  /* 0x000000000008781c */ /* 0x000fda0003f0f018 */
[----:B------:R-:W-:Y:S05]  /*4e10*/  @!P0 EXIT ;  /* 0x000000000000894d */ /* 0x000fea0003800000 */
[----:B------:R-:W-:Y:S01]  /*4e20*/  BAR.SYNC.DEFER_BLOCKING 0x6, 0xa0 ;  /* 0x0182800000007b1d */ /* 0x000fe20000010000 */
[C---:B------:R-:W-:Y:S01]  /*4e30*/  IMAD.SHL.U32 R101, R109.reuse, 0x20, RZ ;  /* 0x000000206d657824 */ /* 0x040fe200078e00ff */
[----:B------:R-:W-:Y:S01]  /*4e40*/  CS2R R106, SRZ ;  /* 0x00000000006a7805 */ /* 0x000fe2000001ff00 */
[C---:B------:R-:W-:Y:S01]  /*4e50*/  IMAD.SHL.U32 R3, R109.reuse, 0x4, RZ ;  /* 0x000000046d037824 */ /* 0x040fe200078e00ff */
[----:B------:R-:W-:Y:S01]  /*4e60*/  CS2R R104, SRZ ;  /* 0x0000000000687805 */ /* 0x000fe2000001ff00 */
[----:B------:R-:W-:Y:S01]  /*4e70*/  IMAD.U32 R47, R109, 0x10000, RZ ;  /* 0x000100006d2f7824 */ /* 0x000fe200078e00ff */
[----:B------:R-:W-:Y:S02]  /*4e80*/  UMOV UR49, 0x400 ;  /* 0x0000040000317882 */ /* 0x000fe40000000000 */
[----:B------:R-:W1:Y:S01]  /*4e90*/  LDC R99, c[0x0][0x370] ;  /* 0x0000dc00ff637b82 */ /* 0x000e620000000800 */
[----:B------:R-:W-:Y:S01]  /*4ea0*/  ULEA UR49, UR37, UR49, 0x18 ;  /* 0x0000003125317291 */ /* 0x000fe2000f8ec0ff */
[C---:B------:R-:W-:Y:S01]  /*4eb0*/  LOP3.LUT R2, R101.reuse, 0x80, RZ, 0xc0, !PT ;  /* 0x0000008065027812 */ /* 0x040fe200078ec0ff */
[----:B------:R-:W-:Y:S01]  /*4ec0*/  IMAD.SHL.U32 R5, R102, 0x400, RZ ;  /* 0x0000040066057824 */ /* 0x000fe200078e00ff */
[C---:B------:R-:W-:Y:S01]  /*4ed0*/  LOP3.LUT R100, R101.reuse, 0xb60, RZ, 0xc0, !PT ;  /* 0x00000b6065647812 */ /* 0x040fe200078ec0ff */
[----:B------:R-:W-:Y:S01]  /*4ee0*/  UIADD3 UR4, UPT, UPT, UR49, 0x2200, URZ ;  /* 0x0000220031047890 */ /* 0x000fe2000fffe0ff */
[----:B------:R-:W-:Y:S01]  /*4ef0*/  LOP3.LUT R3, R2, 0x10, R3, 0xf8, !PT ;  /* 0x0000001002037812 */ /* 0x000fe200078ef803 */
[----:B------:R-:W-:Y:S01]  /*4f00*/  IMAD.SHL.U32 R2, R102, 0x200000, RZ ;  /* 0x0020000066027824 */ /* 0x000fe200078e00ff */
[----:B------:R-:W2:Y:S01]  /*4f10*/  LDC R42, c[0x0][0xb0c] ;  /* 0x0002c300ff2a7b82 */ /* 0x000ea20000000800 */
[----:B------:R-:W-:Y:S01]  /*4f20*/  LOP3.LUT R100, R100, 0x400, R5, 0xf8, !PT ;  /* 0x0000040064647812 */ /* 0x000fe200078ef805 */
[----:B------:R-:W-:Y:S01]  /*4f30*/  IMAD.MOV.U32 R44, RZ, RZ, RZ ;  /* 0x000000ffff2c7224 */ /* 0x000fe200078e00ff */
[----:B------:R-:W-:Y:S01]  /*4f40*/  LOP3.LUT P0, RZ, R101, 0x80, RZ, 0xc0, !PT ;  /* 0x0000008065ff7812 */ /* 0x000fe2000780c0ff */
[----:B------:R-:W-:Y:S01]  /*4f50*/  IMAD.MOV.U32 R112, RZ, RZ, RZ ;  /* 0x000000ffff707224 */ /* 0x000fe200078e00ff */
[----:B------:R-:W-:Y:S01]  /*4f60*/  LOP3.LUT R2, R2, 0x200000, RZ, 0xc0, !PT ;  /* 0x0020000002027812 */ /* 0x000fe200078ec0ff */
[----:B------:R-:W-:Y:S01]  /*4f70*/  IMAD.U32 R108, RZ, RZ, UR4 ;  /* 0x00000004ff6c7e24 */ /* 0x000fe2000f8e00ff */
[----:B------:R-:W-:Y:S01]  /*4f80*/  LOP3.LUT R100, R100, R3, RZ, 0xfc, !PT ;  /* 0x0000000364647212 */ /* 0x000fe200078efcff */
[----:B------:R-:W3:Y:S01]  /*4f90*/  LDC R97, c[0x0][0xb20] ;  /* 0x0002c800ff617b82 */ /* 0x000ee20000000800 */
[----:B------:R-:W4:Y:S01]  /*4fa0*/  LDS R0, [UR49+0x130] ;  /* 0x00013031ff007984 */ /* 0x000f220008000800 */
[----:B------:R-:W-:Y:S01]  /*4fb0*/  LOP3.LUT R47, R2, 0x400000, R47, 0xf8, !PT ;  /* 0x00400000022f7812 */ /* 0x000fe200078ef82f */
[----:B------:R-:W1:Y:S01]  /*4fc0*/  LDCU.64 UR52, c[0x0][0x348] ;  /* 0x00006900ff3477ac */ /* 0x000e620008000a00 */
[----:B------:R-:W-:-:S02]  /*4fd0*/  P2R R2, PR, RZ, 0x1 ;  /* 0x00000001ff027803 */ /* 0x000fc40000000000 */
[----:B------:R-:W-:Y:S01]  /*4fe0*/  LOP3.LUT R109, R109, 0x60, RZ, 0xc0, !PT ;  /* 0x000000606d6d7812 */ /* 0x000fe200078ec0ff */
[----:B------:R-:W1:Y:S01]  /*4ff0*/  LDCU.64 UR38, c[0x0][0x888] ;  /* 0x00011100ff2677ac */ /* 0x000e620008000a00 */
[----:B------:R-:W1:Y:S01]  /*5000*/  LDC R41, c[0x0][0xb30] ;  /* 0x0002cc00ff297b82 */ /* 0x000e620000000800 */
[----:B------:R-:W1:Y:S01]  /*5010*/  LDCU.64 UR44, c[0x0][0x890] ;  /* 0x00011200ff2c77ac */ /* 0x000e620008000a00 */
[----:B------:R-:W-:-:S06]  /*5020*/  UIADD3 UR48, UPT, UPT, UR49, 0x200, URZ ;  /* 0x0000020031307890 */ /* 0x000fcc000fffe0ff */
[----:B------:R-:W1:Y:S08]  /*5030*/  LDC.64 R92, c[0x0][0xb10] ;  /* 0x0002c400ff5c7b82 */ /* 0x000e700000000a00 */
[----:B------:R-:W1:Y:S08]  /*5040*/  LDC.64 R38, c[0x0][0xb18] ;  /* 0x0002c600ff267b82 */ /* 0x000e700000000a00 */
[----:B------:R-:W1:Y:S08]  /*5050*/  LDC.64 R36, c[0x0][0xb28] ;  /* 0x0002ca00ff247b82 */ /* 0x000e700000000a00 */
[----:B------:R-:W1:Y:S01]  /*5060*/  LDC.64 R90, c[0x0][0x8b0] ;  /* 0x00022c00ff5a7b82 */ /* 0x000e620000000a00 */
[----:B----4-:R-:W-:-:S07]  /*5070*/  IMAD.IADD R47, R0, 0x1, R47 ;  /* 0x00000001002f7824 */ /* 0x010fce00078e022f */
[----:B------:R-:W4:Y:S08]  /*5080*/  LDC.64 R88, c[0x0][0x8a8] ;  /* 0x00022a00ff587b82 */ /* 0x000f300000000a00 */
[----:B--23--:R-:W1:Y:S02]  /*5090*/  LDC R98, c[0x0][0x374] ;  /* 0x0000dd00ff627b82 */ /* 0x00ce640000000800 */
.L_x_123:
[----:B------:R-:W-:Y:S02]  /*50a0*/  LEA R0, R112, UR49, 0x3 ;  /* 0x0000003170007c11 */ /* 0x000fe4000f8e18ff */
[----:B------:R-:W-:Y:S02]  /*50b0*/  SHF.L.U32 R3, R106, 0x1f, RZ ;  /* 0x0000001f6a037819 */ /* 0x000fe400000006ff */
[----:B------:R-:W-:Y:S02]  /*50c0*/  LEA R16, R112, UR49, 0x4 ;  /* 0x0000003170107c11 */ /* 0x000fe4000f8e20ff */
[----:B------:R-:W2:Y:S02]  /*50d0*/  SYNCS.PHASECHK.TRANS64.TRYWAIT P0, [R0+URZ+0x80], R3 ;  /* 0x00008003000075a7 */ /* 0x000ea400080011ff */
[----:B-12---:R-:W-:Y:S05]  /*50e0*/  @!P0 BRA `(.L_x_98) ;  /* 0x00000030008c8947 */ /* 0x006fea0003800000 */
.L_x_164:
[----:B------:R-:W3:Y:S01]  /*50f0*/  LDC.64 R12, c[0x0][0xb10] ;  /* 0x0002c400ff0c7b82 */ /* 0x000ee20000000a00 */
[----:B------:R-:W4:Y:S01]  /*5100*/  LDS.128 R16, [R16+0x110] ;  /* 0x0001100010107984 */ /* 0x000f220000000c00 */
[----:B-1----:R-:W-:Y:S01]  /*5110*/  ISETP.NE.AND P1, PT, R41, 0x1, PT ;  /* 0x000000012900780c */ /* 0x002fe20003f25270 */
[----:B--2---:R-:W-:Y:S01]  /*5120*/  VIADD R0, R0, 0x90 ;  /* 0x0000009000007836 */ /* 0x004fe20000000000 */
[----:B------:R-:W-:Y:S04]  /*5130*/  ISETP.GE.AND P0, PT, R40, 0x1, PT ;  /* 0x000000012800780c */ /* 0x000fe80003f06270 */
[----:B------:R-:W1:Y:S01]  /*5140*/  LDC.64 R10, c[0x0][0xb18] ;  /* 0x0002c600ff0a7b82 */ /* 0x000e620000000a00 */
[----:B------:R-:W-:Y:S01]  /*5150*/  PRMT R0, RZ, 0x654, R0 ;  /* 0x00000654ff007816 */ /* 0x000fe20000000000 */
[----:B------:R-:W-:Y:S01]  /*5160*/  @!PT LDS RZ, [RZ] ;  /* 0x00000000fffff984 */ /* 0x000fe20000000800 */
[----:B------:R-:W-:Y:S01]  /*5170*/  @!PT LDS RZ, [RZ] ;  /* 0x00000000fffff984 */ /* 0x000fe20000000800 */
[----:B------:R-:W-:Y:S01]  /*5180*/  @!PT LDS RZ, [RZ] ;  /* 0x00000000fffff984 */ /* 0x000fe20000000800 */
[----:B------:R-:W-:Y:S01]  /*5190*/  @!PT LDS RZ, [RZ] ;  /* 0x00000000fffff984 */ /* 0x000fe20000000800 */
[----:B------:R2:W-:Y:S06]  /*51a0*/  MEMBAR.ALL.CTA ;  /* 0x0000000000007992 */ /* 0x0005ec0000008000 */
[----:B--2---:R-:W2:Y:S01]  /*51b0*/  FENCE.VIEW.ASYNC.S ;  /* 0x00000000000073c6 */ /* 0x004ea20000000000 */
[----:B------:R-:W1:Y:S08]  /*51c0*/  @!P1 LDC R14, c[0x0][0xb20] ;  /* 0x0002c800ff0e9b82 */ /* 0x000e700000000800 */
[----:B------:R-:W1:Y:S01]  /*51d0*/  @!P1 LDC R9, c[0x0][0xb0c] ;  /* 0x0002c300ff099b82 */ /* 0x000e620000000800 */
[----:B--2---:R2:W-:Y:S01]  /*51e0*/  SYNCS.ARRIVE.TRANS64.RED.A1T0 RZ, [R0+URZ], RZ ;  /* 0x000000ff00ff79a7 */ /* 0x0045e200081004ff */
[----:B----4-:R-:W-:Y:S04]  /*51f0*/  LOP3.LUT P4, RZ, R18, 0x1, RZ, 0xc0, !PT ;  /* 0x0000000112ff7812 */ /* 0x010fe8000788c0ff */
[----:B------:R-:W-:Y:S09]  /*5200*/  P2R R110, PR, RZ, 0x10 ;  /* 0x00000010ff6e7803 */ /* 0x000ff20000000000 */
[----:B------:R-:W-:Y:S02]  /*5210*/  @P4 MOV R45, R16 ;  /* 0x00000010002d4202 */ /* 0x000fe40000000f00 */
[----:B------:R-:W-:Y:S01]  /*5220*/  @P4 LOP3.LUT R43, R17, 0xffff, RZ, 0xc0, !PT ;  /* 0x0000ffff112b4812 */ /* 0x000fe200078ec0ff */
[----:B--23--:R-:W-:Y:S06]  /*5230*/  @!P0 BRA `(.L_x_99) ;  /* 0x0000000000a48947 */ /* 0x00cfec0003800000 */
[----:B------:R-:W-:Y:S01]  /*5240*/  IMAD.HI.U32 R24, R98, R39, RZ ;  /* 0x0000002762187227 */ /* 0x000fe200078e00ff */
[----:B------:R-:W-:Y:S02]  /*5250*/  ISETP.NE.AND P0, PT, R38, 0x1, PT ;  /* 0x000000012600780c */ /* 0x000fe40003f05270 */
[----:B------:R-:W-:Y:S01]  /*5260*/  ISETP.NE.AND P2, PT, R40, 0x1, PT ;  /* 0x000000012800780c */ /* 0x000fe20003f45270 */
[-C--:B------:R-:W-:Y:S01]  /*5270*/  IMAD.HI.U32 R22, R99, R92.reuse, RZ ;  /* 0x0000005c63167227 */ /* 0x080fe200078e00ff */
[----:B------:R-:W-:Y:S02]  /*5280*/  SHF.R.U32.HI R23, RZ, R97, R24 ;  /* 0x00000061ff177219 */ /* 0x000fe40000011618 */
[----:B------:R-:W-:Y:S01]  /*5290*/  ISETP.NE.AND P3, PT, R42, 0x1, PT ;  /* 0x000000012a00780c */ /* 0x000fe20003f65270 */
[----:B------:R-:W-:Y:S01]  /*52a0*/  IMAD.HI.U32 R28, R43, R39, RZ ;  /* 0x000000272b1c7227 */ /* 0x000fe200078e00ff */
[----:B------:R-:W-:Y:S02]  /*52b0*/  SHF.R.U32.HI R22, RZ, R93, R22 ;  /* 0x0000005dff167219 */ /* 0x000fe40000011616 */
[----:B------:R-:W-:Y:S01]  /*52c0*/  SEL R3, R98, R23, !P0 ;  /* 0x0000001762037207 */ /* 0x000fe20004000000 */
[----:B------:R-:W-:Y:S01]  /*52d0*/  IMAD.HI.U32 R26, R45, R92, RZ ;  /* 0x0000005c2d1a7227 */ /* 0x000fe200078e00ff */
[----:B------:R-:W-:Y:S03]  /*52e0*/  SEL R7, R99, R22, !P3 ;  /* 0x0000001663077207 */ /* 0x000fe60005800000 */
[-C--:B------:R-:W-:Y:S01]  /*52f0*/  IMAD.HI.U32 R22, R3, R36.reuse, RZ ;  /* 0x0000002403167227 */ /* 0x080fe200078e00ff */
[----:B------:R-:W-:Y:S03]  /*5300*/  SHF.R.U32.HI R26, RZ, R93, R26 ;  /* 0x0000005dff1a7219 */ /* 0x000fe6000001161a */
[----:B------:R-:W-:Y:S01]  /*5310*/  IMAD.HI.U32 R24, R7, R36, RZ ;  /* 0x0000002407187227 */ /* 0x000fe200078e00ff */
[----:B------:R-:W-:Y:S02]  /*5320*/  @P2 SHF.R.U32.HI R3, RZ, R37, R22 ;  /* 0x00000025ff032219 */ /* 0x000fe40000011616 */
[----:B------:R-:W-:Y:S02]  /*5330*/  SHF.R.U32.HI R22, RZ, R97, R28 ;  /* 0x00000061ff167219 */ /* 0x000fe4000001161c */
[----:B------:R-:W-:Y:S01]  /*5340*/  @P2 SHF.R.U32.HI R7, RZ, R37, R24 ;  /* 0x00000025ff072219 */ /* 0x000fe20000011618 */
[C---:B------:R-:W-:Y:S01]  /*5350*/  IMAD R2, R40.reuse, R3, RZ ;  /* 0x0000000328027224 */ /* 0x040fe200078e02ff */
[----:B------:R-:W-:Y:S02]  /*5360*/  SEL R5, R43, R22, !P0 ;  /* 0x000000162b057207 */ /* 0x000fe40004000000 */
[----:B------:R-:W-:Y:S01]  /*5370*/  SEL R3, R45, R26, !P3 ;  /* 0x0000001a2d037207 */ /* 0x000fe20005800000 */
[----:B------:R-:W-:Y:S01]  /*5380*/  IMAD R4, R40, R7, RZ ;  /* 0x0000000728047224 */ /* 0x000fe200078e02ff */
[C---:B------:R-:W-:Y:S01]  /*5390*/  ISETP.GE.AND P0, PT, R5.reuse, R2, PT ;  /* 0x000000020500720c */ /* 0x040fe20003f06270 */
[----:B------:R-:W-:Y:S03]  /*53a0*/  IMAD.HI.U32 R6, R5, R36, RZ ;  /* 0x0000002405067227 */ /* 0x000fe600078e00ff */
[----:B------:R-:W-:Y:S01]  /*53b0*/  ISETP.GE.OR P0, PT, R3, R4, P0 ;  /* 0x000000040300720c */ /* 0x000fe20000706670 */
[----:B------:R-:W-:Y:S01]  /*53c0*/  IMAD.MOV R4, RZ, RZ, -R3 ;  /* 0x000000ffff047224 */ /* 0x000fe200078e0a03 */
[-C--:B------:R-:W-:Y:S03]  /*53d0*/  SHF.R.U32.HI R6, RZ, R37.reuse, R6 ;  /* 0x00000025ff067219 */ /* 0x080fe60000011606 */
[----:B------:R-:W-:Y:S01]  /*53e0*/  IMAD R45, R42, R4, R45 ;  /* 0x000000042a2d7224 */ /* 0x000fe200078e022d */
[----:B------:R-:W-:Y:S05]  /*53f0*/  SEL R15, R5, R6, !P2 ;  /* 0x00000006050f7207 */ /* 0x000fea0005000000 */
[----:B------:R-:W-:Y:S02]  /*5400*/  IMAD.MOV R6, RZ, RZ, -R15 ;  /* 0x000000ffff067224 */ /* 0x000fe400078e0a0f */
[C---:B------:R-:W-:Y:S04]  /*5410*/  @!P0 IMAD.HI.U32 R2, R3.reuse, R36, RZ ;  /* 0x0000002403028227 */ /* 0x040fe800078e00ff */
[----:B------:R-:W-:Y:S01]  /*5420*/  IMAD R6, R40, R6, R5 ;  /* 0x0000000628067224 */ /* 0x000fe200078e0205 */
[----:B------:R-:W-:Y:S04]  /*5430*/  @!P0 SHF.R.U32.HI R2, RZ, R37, R2 ;  /* 0x00000025ff028219 */ /* 0x000fe80000011602 */
[----:B------:R-:W-:Y:S02]  /*5440*/  @!P0 SEL R0, R3, R2, !P2 ;  /* 0x0000000203008207 */ /* 0x000fe40005000000 */
[----:B------:R-:W-:Y:S02]  /*5450*/  IADD3 R2, PT, PT, -R5, RZ, RZ ;  /* 0x000000ff05027210 */ /* 0x000fe40007ffe1ff */
[----:B------:R-:W-:Y:S01]  /*5460*/  @!P0 IADD3 R8, PT, PT, R15, -R0, RZ ;  /* 0x800000000f088210 */ /* 0x000fe20007ffe0ff */
[----:B------:R-:W-:Y:S02]  /*5470*/  @!P0 IMAD R0, R7, R6, R0 ;  /* 0x0000000607008224 */ /* 0x000fe400078e0200 */
[----:B------:R-:W-:Y:S02]  /*5480*/  IMAD R43, R38, R2, R43 ;  /* 0x00000002262b7224 */ /* 0x000fe400078e022b */
[----:B------:R-:W-:Y:S02]  /*5490*/  @!P0 IMAD R5, R8, R40, R3 ;  /* 0x0000002808058224 */ /* 0x000fe400078e0203 */
[----:B------:R-:W-:Y:S04]  /*54a0*/  @!P0 IMAD.MOV.U32 R3, RZ, RZ, R0 ;  /* 0x000000ffff038224 */ /* 0x000fe800078e0000 */
[----:B------:R-:W-:Y:S02]  /*54b0*/  IMAD R45, R3, R42, R45 ;  /* 0x0000002a032d7224 */ /* 0x000fe400078e022d */
[----:B------:R-:W-:Y:S07]  /*54c0*/  IMAD R43, R5, R38, R43 ;  /* 0x00000026052b7224 */ /* 0x000fee00078e022b */
.L_x_99:
[----:B-1----:R-:W-:Y:S01]  /*54d0*/  @!P1 ISETP.NE.AND P0, PT, R10, 0x1, PT ;  /* 0x000000010a00980c */ /* 0x002fe20003f05270 */
[----:B------:R-:W-:Y:S01]  /*54e0*/  @!P1 IMAD.HI.U32 R0, R45, R12, RZ ;  /* 0x0000000c2d009227 */ /* 0x000fe200078e00ff */
[----:B------:R-:W-:Y:S01]  /*54f0*/  @!P1 ISETP.NE.AND P2, PT, R9, 0x1, PT ;  /* 0x000000010900980c */ /* 0x000fe20003f45270 */
[----:B------:R-:W-:Y:S01]  /*5500*/  ULOP3.LUT UP0, URZ, UR48, 0x90, URZ, 0xc0, !UPT ;  /* 0x0000009030ff7892 */ /* 0x000fe2000f80c0ff */
[----:B------:R-:W-:Y:S01]  /*5510*/  R2UR UR42, R21 ;  /* 0x00000000152a72ca */ /* 0x000fe200000e0000 */
[----:B------:R-:W-:Y:S01]  /*5520*/  @!P1 IMAD.HI.U32 R3, R43, R11, RZ ;  /* 0x0000000b2b039227 */ /* 0x000fe200078e00ff */
[----:B------:R-:W-:Y:S02]  /*5530*/  @!P1 SHF.R.U32.HI R0, RZ, R13, R0 ;  /* 0x0000000dff009219 */ /* 0x000fe40000011600 */
[----:B------:R-:W-:Y:S01]  /*5540*/  R2UR UR41, R20 ;  /* 0x00000000142972ca */ /* 0x000fe200000e0000 */
[----:B------:R-:W-:Y:S01]  /*5550*/  VIADD R112, R112, 0x1 ;  /* 0x0000000170707836 */ /* 0x000fe20000000000 */
[----:B------:R-:W-:Y:S02]  /*5560*/  @!P1 SHF.R.U32.HI R2, RZ, R14, R3 ;  /* 0x0000000eff029219 */ /* 0x000fe40000011603 */
[----:B------:R-:W-:Y:S02]  /*5570*/  @!P1 SEL R3, R45, R0, !P2 ;  /* 0x000000002d039207 */ /* 0x000fe40005000000 */
[----:B------:R-:W-:Y:S02]  /*5580*/  @!P1 SEL R2, R43, R2, !P0 ;  /* 0x000000022b029207 */ /* 0x000fe40004000000 */
[----:B------:R-:W-:Y:S01]  /*5590*/  @P4 SHF.R.U32.HI R103, RZ, 0x10, R17 ;  /* 0x00000010ff674819 */ /* 0x000fe20000011611 */
[----:B------:R-:W-:Y:S02]  /*55a0*/  USHF.L.U32 UR42, UR42, 0x6, URZ ;  /* 0x000000062a2a7899 */ /* 0x000fe400080006ff */
[----:B------:R-:W-:Y:S02]  /*55b0*/  @!P1 IMAD.IADD R0, R2, 0x1, -R3 ;  /* 0x0000000102009824 */ /* 0x000fe400078e0a03 */
[----:B------:R-:W-:Y:S01]  /*55c0*/  @!P1 IMAD.IADD R2, R3, 0x1, -R2 ;  /* 0x0000000103029824 */ /* 0x000fe200078e0a02 */
[----:B------:R-:W-:Y:S01]  /*55d0*/  USHF.L.U32 UR41, UR41, 0x7, URZ ;  /* 0x0000000729297899 */ /* 0x000fe200080006ff */
[----:B------:R-:W-:Y:S02]  /*55e0*/  @!P1 IMAD R45, R0, R9, R45 ;  /* 0x00000009002d9224 */ /* 0x000fe400078e022d */
[----:B------:R-:W-:Y:S01]  /*55f0*/  @!P1 IMAD R43, R2, R10, R43 ;  /* 0x0000000a022b9224 */ /* 0x000fe200078e022b */
[----:B------:R-:W-:Y:S08]  /*5600*/  BRA.U !UP0, `(.L_x_100) ;  /* 0x0000000108407547 */ /* 0x000ff0000b800000 */
[----:B------:R-:W1:Y:S01]  /*5610*/  LDCU.64 UR8, c[0x4][0x80] ;  /* 0x01001000ff0877ac */ /* 0x000e620008000a00 */
[----:B------:R-:W-:Y:S01]  /*5620*/  MOV R3, 0x0 ;  /* 0x0000000000037802 */ /* 0x000fe20000000f00 */
[----:B------:R-:W-:Y:S02]  /*5630*/  HFMA2 R12, -RZ, RZ, 0, 5.9604644775390625e-08 ;  /* 0x00000001ff0c7431 */ /* 0x000fe400000001ff */
[----:B------:R-:W-:Y:S02]  /*5640*/  IMAD.MOV.U32 R8, RZ, RZ, 0x70 ;  /* 0x00000070ff087424 */ /* 0x000fe400078e00ff */
[----:B------:R-:W-:Y:S01]  /*5650*/  IMAD.MOV.U32 R13, RZ, RZ, RZ ;  /* 0x000000ffff0d7224 */ /* 0x000fe200078e00ff */
[----:B------:R-:W2:Y:S01]  /*5660*/  LDCU.64 UR6, c[0x4][0x88] ;  /* 0x01001100ff0677ac */ /* 0x000ea20008000a00 */
[----:B------:R-:W3:Y:S01]  /*5670*/  LDC.64 R2, c[0x4][R3] ;  /* 0x0100000003027b82 */ /* 0x000ee20000000a00 */
[----:B------:R-:W4:Y:S01]  /*5680*/  LDCU.64 UR4, c[0x4][0x8] ;  /* 0x01000100ff0477ac */ /* 0x000f220008000a00 */
[----:B-1----:R-:W-:Y:S01]  /*5690*/  MOV R5, UR9 ;  /* 0x0000000900057c02 */ /* 0x002fe20008000f00 */
[----:B------:R-:W-:Y:S01]  /*56a0*/  IMAD.U32 R4, RZ, RZ, UR8 ;  /* 0x00000008ff047e24 */ /* 0x000fe2000f8e00ff */
[----:B--2---:R-:W-:Y:S01]  /*56b0*/  MOV R7, UR7 ;  /* 0x0000000700077c02 */ /* 0x004fe20008000f00 */
[----:B------:R-:W-:Y:S01]  /*56c0*/  IMAD.U32 R6, RZ, RZ, UR6 ;  /* 0x00000006ff067e24 */ /* 0x000fe2000f8e00ff */
[----:B----4-:R-:W-:Y:S01]  /*56d0*/  MOV R11, UR5 ;  /* 0x00000005000b7c02 */ /* 0x010fe20008000f00 */
[----:B------:R-:W-:Y:S02]  /*56e0*/  IMAD.U32 R10, RZ, RZ, UR4 ;  /* 0x00000004ff0a7e24 */ /* 0x000fe4000f8e00ff */
[----:B------:R-:W-:Y:S07]  /*56f0*/  LEPC R20, `(.L_x_100) ;  /* 0x000000001014794e */ /* 0x000fee0000000000 */
[----:B---3-5:R-:W-:Y:S05]  /*5700*/  CALL.ABS.NOINC R2 ;  /* 0x0000000002007343 */ /* 0x028fea0003c00000 */
.L_x_100:
[----:B------:R-:W-:Y:S01]  /*5710*/  LOP3.LUT P0, RZ, R108, 0x90, RZ, 0xc0, !PT ;  /* 0x000000906cff7812 */ /* 0x000fe2000780c0ff */
[----:B------:R-:W-:Y:S11]  /*5720*/  BSSY.RECONVERGENT B6, `(.L_x_101) ;  /* 0x0000013000067945 */ /* 0x000ff60003800200 */
[----:B------:R-:W-:Y:S01]  /*5730*/  @!UPT UIADD3 URZ, UPT, UPT, URZ, URZ, URZ ;  /* 0x000000fffffff290 */ /* 0x000fe2000fffe0ff */
[----:B------:R-:W-:Y:S05]  /*5740*/  @!P0 BRA `(.L_x_102) ;  /* 0x0000000000408947 */ /* 0x000fea0003800000 */
        /* <DEDUP_REMOVED lines=16> */
.L_x_102:
[----:B------:R-:W-:Y:S05]  /*5850*/  BSYNC.RECONVERGENT B6 ;  /* 0x0000000000067941 */ /* 0x000fea0003800200 */
.L_x_101:
[----:B------:R-:W-:Y:S01]  /*5860*/  ISETP.NE.U32.AND P4, PT, R90, RZ, PT ;  /* 0x000000ff5a00720c */ /* 0x000fe20003f85070 */
[----:B------:R-:W-:Y:S01]  /*5870*/  UISETP.NE.AND UP2, UPT, UR50, URZ, UPT ;  /* 0x000000ff3200728c */ /* 0x000fe2000bf45270 */
[----:B------:R-:W-:Y:S01]  /*5880*/  ISETP.NE.U32.AND P3, PT, RZ, UR38, PT ;  /* 0x00000026ff007c0c */ /* 0x000fe2000bf65070 */
[----:B------:R-:W-:Y:S01]  /*5890*/  UISETP.NE.U32.AND UP1, UPT, UR44, URZ, UPT ;  /* 0x000000ff2c00728c */ /* 0x000fe2000bf25070 */
[----:B------:R-:W-:Y:S01]  /*58a0*/  ISETP.NE.AND.EX P4, PT, R91, RZ, PT, P4 ;  /* 0x000000ff5b00720c */ /* 0x000fe20003f85340 */
[----:B------:R-:W-:Y:S01]  /*58b0*/  UPLOP3.LUT UP0, UPT, UPT, UPT, UPT, 0x40, 0x4 ;  /* 0x000000000004789c */ /* 0x000fe20003f0e870 */
[----:B------:R-:W-:Y:S01]  /*58c0*/  ISETP.NE.AND.EX P3, PT, RZ, UR39, PT, P3 ;  /* 0x00000027ff007c0c */ /* 0x000fe2000bf65330 */
[----:B------:R-:W-:Y:S01]  /*58d0*/  UISETP.NE.AND.EX UP1, UPT, UR45, URZ, UPT, UP1 ;  /* 0x000000ff2d00728c */ /* 0x000fe2000bf25310 */
[----:B------:R-:W-:Y:S04]  /*58e0*/  PLOP3.LUT P1, PT, PT, PT, UP2, 0x80, 0x8 ;  /* 0x000000000008781c */ /* 0x000fe80003f2f028 */
[----:B------:R-:W-:Y:S06]  /*58f0*/  @UP2 UPLOP3.LUT UP0, UPT, UPT, UPT, UP1, 0x80, 0x8 ;  /* 0x000000000008289c */ /* 0x000fec0003f0f010 */
[----:B------:R-:W-:Y:S01]  /*5900*/  PLOP3.LUT P0, PT, PT, PT, UP0, 0x80, 0x8 ;  /* 0x000000000008781c */ /* 0x000fe20003f0f008 */
[----:B------:R-:W-:Y:S01]  /*5910*/  @!UPT UIADD3 URZ, UPT, UPT, URZ, URZ, URZ ;  /* 0x000000fffffff290 */ /* 0x000fe2000fffe0ff */
[----:B------:R-:W-:Y:S11]  /*5920*/  BRA.U !UP1, `(.L_x_103) ;  /* 0x0000000109387547 */ /* 0x000ff6000b800000 */
[----:B------:R-:W-:Y:S01]  /*5930*/  UISETP.NE.U32.AND UP0, UPT, UR38, URZ, UPT ;  /* 0x000000ff2600728c */ /* 0x000fe2000bf05070 */
[----:B------:R-:W-:Y:S02]  /*5940*/  HFMA2 R0, -RZ, RZ, 0, 5.9604644775390625e-08 ;  /* 0x00000001ff007431 */ /* 0x000fe400000001ff */
[----:B------:R-:W-:Y:S01]  /*5950*/  IMAD.MOV.U32 R95, RZ, RZ, 0x1 ;  /* 0x00000001ff5f7424 */ /* 0x000fe200078e00ff */
[----:B------:R-:W-:Y:S06]  /*5960*/  UISETP.NE.AND.EX UP0, UPT, UR39, URZ, UPT, UP0 ;  /* 0x000000ff2700728c */ /* 0x000fec000bf05300 */
[----:B------:R-:W-:Y:S05]  /*5970*/  PLOP3.LUT P2, PT, PT, PT, UP0, 0x80, 0x8 ;  /* 0x000000000008781c */ /* 0x000fea0003f4f008 */
[----:B------:R-:W1:Y:S01]  /*5980*/  @UP0 LDCU.64 UR6, c[0x0][0x888] ;  /* 0x00011100ff0607ac */ /* 0x000e620008000a00 */
[----:B------:R-:W-:Y:S07]  /*5990*/  @UP0 UIMAD UR4, UR36, UR44, URZ ;  /* 0x0000002c240402a4 */ /* 0x000fee000f8e02ff */
[----:B------:R-:W-:Y:S01]  /*59a0*/  @!P2 PRMT R95, R0, 0x7610, R95 ;  /* 0x00007610005fa816 */ /* 0x000fe2000000005f */
[----:B-1----:R-:W-:Y:S03]  /*59b0*/  @UP0 UIMAD.WIDE UR6, UR4, 0x4, UR6 ;  /* 0x00000004040608a5 */ /* 0x002fe6000f8e0206 */
[----:B------:R-:W1:Y:S03]  /*59c0*/  @!UP0 LDCU UR4, c[0x0][0x880] ;  /* 0x00011000ff0487ac */ /* 0x000e660008000800 */
[----:B------:R-:W-:Y:S01]  /*59d0*/  IMAD.U32 R2, RZ, RZ, UR6 ;  /* 0x00000006ff027e24 */ /* 0x000fe2000f8e00ff */
[----:B------:R-:W-:Y:S05]  /*59e0*/  MOV R3, UR7 ;  /* 0x0000000700037c02 */ /* 0x000fea0008000f00 */
[----:B-----5:R2:W5:Y:S02]  /*59f0*/  @P2 LDG.E R49, desc[UR46][R2.64] ;  /* 0x0000002e02312981 */ /* 0x020564000c1e1900 */
[----:B-12---:R-:W-:Y:S02]  /*5a00*/  @!P2 IMAD.U32 R49, RZ, RZ, UR4 ;  /* 0x00000004ff31ae24 */ /* 0x006fe4000f8e00ff */
.L_x_103:
[----:B------:R-:W-:Y:S05]  /*5a10*/  @!P4 BRA `(.L_x_104) ;  /* 0x000000000020c947 */ /* 0x000fea0003800000 */
[----:B------:R-:W-:Y:S04]  /*5a20*/  ISETP.NE.U32.AND P2, PT, R88, RZ, PT ;  /* 0x000000ff5800720c */ /* 0x000fe80003f45070 */
[----:B------:R-:W-:Y:S11]  /*5a30*/  ISETP.NE.AND.EX P2, PT, R89, RZ, PT, P2 ;  /* 0x000000ff5900720c */ /* 0x000ff60003f45320 */
[----:B------:R-:W-:Y:S02]  /*5a40*/  @!UPT UIADD3 URZ, UPT, UPT, URZ, URZ, URZ ;  /* 0x000000fffffff290 */ /* 0x000fe4000fffe0ff */
[----:B------:R-:W1:Y:S01]  /*5a50*/  @P2 LDC.64 R2, c[0x0][0x8a8] ;  /* 0x00022a00ff022b82 */ /* 0x000e620000000a00 */
[----:B------:R-:W-:Y:S04]  /*5a60*/  @P2 IMAD R0, R90, UR36, RZ ;  /* 0x000000245a002c24 */ /* 0x000fe8000f8e02ff */
[----:B-1----:R-:W-:Y:S05]  /*5a70*/  @P2 IMAD.WIDE R2, R0, 0x4, R2 ;  /* 0x0000000400022825 */ /* 0x002fea00078e0202 */
[----:B-----5:R1:W5:Y:S02]  /*5a80*/  @P2 LDG.E R46, desc[UR46][R2.64] ;  /* 0x0000002e022e2981 */ /* 0x020364000c1e1900 */
[----:B-1----:R-:W2:Y:S02]  /*5a90*/  @!P2 LDC R46, c[0x0][0x8a0] ;  /* 0x00022800ff2eab82 */ /* 0x002ea40000000800 */
.L_x_104:
[----:B-----5:R-:W-:Y:S01]  /*5aa0*/  FSETP.NEU.AND P2, PT, R49, RZ, PT ;  /* 0x000000ff3100720b */ /* 0x020fe20003f4d000 */
[----:B------:R-:W-:Y:S01]  /*5ab0*/  BSSY B1, `(.L_x_105) ;  /* 0x0000041000017945 */ /* 0x000fe20003800000 */
[----:B------:R-:W-:Y:S01]  /*5ac0*/  SEL R5, RZ, 0xffffffff, P3 ;  /* 0xffffffffff057807 */ /* 0x000fe20001800000 */
[----:B------:R-:W-:Y:S01]  /*5ad0*/  IMAD.MOV.U32 R114, RZ, RZ, 0x1 ;  /* 0x00000001ff727424 */ /* 0x000fe200078e00ff */
[----:B------:R-:W-:Y:S01]  /*5ae0*/  LOP3.LUT P3, RZ, R95, 0xff, RZ, 0xc0, !PT ;  /* 0x000000ff5fff7812 */ /* 0x000fe2000786c0ff */
[C---:B------:R-:W-:Y:S01]  /*5af0*/  IMAD R48, R44.reuse, 0x40, R47 ;  /* 0x000000402c307824 */ /* 0x040fe200078e022f */
[----:B------:R-:W-:Y:S02]  /*5b00*/  @P1 SEL R0, RZ, 0xffffffff, P2 ;  /* 0xffffffffff001807 */ /* 0x000fe40001000000 */
[----:B------:R-:W-:Y:S02]  /*5b10*/  CS2R R86, SRZ ;  /* 0x0000000000567805 */ /* 0x000fe4000001ff00 */
[----:B------:R-:W-:Y:S02]  /*5b20*/  LEA R3, R105, UR49, 0x3 ;  /* 0x0000003169037c11 */ /* 0x000fe4000f8e18ff */
[----:B------:R-:W-:Y:S02]  /*5b30*/  CS2R R84, SRZ ;  /* 0x0000000000547805 */ /* 0x000fe4000001ff00 */
[----:B------:R-:W-:Y:S02]  /*5b40*/  @P0 SEL R0, R5, R0, !P3 ;  /* 0x0000000005000207 */ /* 0x000fe40005800000 */
[----:B------:R-:W-:Y:S02]  /*5b50*/  CS2R R82, SRZ ;  /* 0x0000000000527805 */ /* 0x000fe4000001ff00 */
[----:B------:R-:W-:Y:S02]  /*5b60*/  LEA R111, R44, UR49, 0x3 ;  /* 0x000000312c6f7c11 */ /* 0x000fe4000f8e18ff */
[----:B------:R-:W-:Y:S02]  /*5b70*/  CS2R R80, SRZ ;  /* 0x0000000000507805 */ /* 0x000fe4000001ff00 */
[----:B------:R-:W-:Y:S02]  /*5b80*/  @P1 LOP3.LUT R0, R0, 0x1, RZ, 0xc0, !PT ;  /* 0x0000000100001812 */ /* 0x000fe400078ec0ff */
[----:B------:R-:W-:Y:S02]  /*5b90*/  SHF.L.U32 R4, R107, 0x1f, RZ ;  /* 0x0000001f6b047819 */ /* 0x000fe400000006ff */
[----:B------:R-:W-:Y:S02]  /*5ba0*/  ISETP.NE.U32.OR P5, PT, R0, 0x1, !P1 ;  /* 0x000000010000780c */ /* 0x000fe40004fa5470 */
[----:B------:R-:W-:Y:S02]  /*5bb0*/  SEL R0, RZ, 0xffffffff, P2 ;  /* 0xffffffffff007807 */ /* 0x000fe40001000000 */
[----:B------:R-:W-:Y:S02]  /*5bc0*/  PLOP3.LUT P2, PT, PT, PT, UP1, 0x80, 0x8 ;  /* 0x000000000008781c */ /* 0x000fe40003f4f018 */
[----:B------:R-:W-:Y:S07]  /*5bd0*/  P2R R113, PR, RZ, 0x20 ;  /* 0x00000020ff717803 */ /* 0x000fee0000000000 */
[----:B------:R-:W-:Y:S04]  /*5be0*/  @P5 SHF.L.U32 R2, R104, 0x1f, RZ ;  /* 0x0000001f68025819 */ /* 0x000fe800000006ff */
[----:B------:R-:W1:Y:S01]  /*5bf0*/  @P5 SYNCS.PHASECHK.TRANS64.TRYWAIT P1, [R3+URZ+0x50], R2 ;  /* 0x00005002030055a7 */ /* 0x000e6200080211ff */
[----:B------:R-:W-:Y:S04]  /*5c00*/  @P2 SEL R0, R5, R0, !P3 ;  /* 0x0000000005002207 */ /* 0x000fe80005800000 */
[----:B------:R-:W-:Y:S04]  /*5c10*/  LOP3.LUT R0, R0, 0x1, RZ, 0xc0, !PT ;  /* 0x0000000100007812 */ /* 0x000fe800078ec0ff */
[----:B------:R-:W-:Y:S04]  /*5c20*/  ISETP.NE.U32.AND P4, PT, R0, 0x1, PT ;  /* 0x000000010000780c */ /* 0x000fe80003f85070 */
[----:B------:R-:W-:Y:S01]  /*5c30*/  P2R R115, PR, RZ, 0x10 ;  /* 0x00000010ff737803 */ /* 0x000fe20000000000 */
[----:B------:R3:W4:Y:S01]  /*5c40*/  SYNCS.PHASECHK.TRANS64.TRYWAIT P0, [R111+URZ+0xa0], R4 ;  /* 0x0000a0046f0075a7 */ /* 0x00072200080011ff */
[----:B-1----:R-:W-:Y:S01]  /*5c50*/  @P5 SEL R114, RZ, 0x1, !P1 ;  /* 0x00000001ff725807 */ /* 0x002fe20004800000 */
[----:B---3--:R-:W-:Y:S06]  /*5c60*/  @!P5 BRA `(.L_x_106) ;  /* 0x000000000094d947 */ /* 0x008fec0003800000 */
[----:B------:R-:W-:Y:S01]  /*5c70*/  @P4 IMAD R5, R105, 0x1000, R100 ;  /* 0x0000100069054824 */ /* 0x000fe200078e0264 */
[----:B------:R-:W-:Y:S01]  /*5c80*/  LOP3.LUT P5, RZ, R101, 0x80, RZ, 0xc0, !PT ;  /* 0x0000008065ff7812 */ /* 0x000fe200078ac0ff */
[----:B------:R-:W-:Y:S01]  /*5c90*/  BSSY B0, `(.L_x_107) ;  /* 0x0000010000007945 */ /* 0x000fe20003800000 */
[----:B------:R-:W-:Y:S01]  /*5ca0*/  ISETP.NE.AND P2, PT, R114, RZ, PT ;  /* 0x000000ff7200720c */ /* 0x000fe20003f45270 */
[----:B------:R-:W-:Y:S01]  /*5cb0*/  @P4 VIADD R2, R5, UR49 ;  /* 0x0000003105024c36 */ /* 0x000fe20008000000 */
[----:B------:R-:W-:Y:S02]  /*5cc0*/  PLOP3.LUT P1, PT, PT, PT, PT, 0x8, 0x80 ;  /* 0x000000000080781c */ /* 0x000fe40003f2e170 */
[----:B------:R-:W-:Y:S02]  /*5cd0*/  CS2R R82, SRZ ;  /* 0x0000000000527805 */ /* 0x000fe4000001ff00 */
[----:B------:R-:W-:Y:S01]  /*5ce0*/  @P4 PLOP3.LUT P1, PT, P5, PT, PT, 0x80, 0x8 ;  /* 0x000000000008481c */ /* 0x000fe20002f2f070 */
[C---:B------:R-:W-:Y:S01]  /*5cf0*/  @P4 VIADD R0, R2.reuse, 0x200 ;  /* 0x0000020002004836 */ /* 0x040fe20000000000 */
[----:B------:R-:W-:Y:S01]  /*5d00*/  CS2R R80, SRZ ;  /* 0x0000000000507805 */ /* 0x000fe2000001ff00 */
[----:B------:R-:W-:Y:S01]  /*5d10*/  @P4 VIADD R2, R2, 0x210 ;  /* 0x0000021002024836 */ /* 0x000fe20000000000 */
[----:B------:R-:W-:Y:S02]  /*5d20*/  CS2R R86, SRZ ;  /* 0x0000000000567805 */ /* 0x000fe4000001ff00 */
[----:B------:R-:W-:Y:S07]  /*5d30*/  CS2R R84, SRZ ;  /* 0x0000000000547805 */ /* 0x000fee000001ff00 */
[----:B------:R-:W-:Y:S01]  /*5d40*/  @P1 VIADD R2, R0, 0xfffffff0 ;  /* 0xfffffff000021836 */ /* 0x000fe20000000000 */
[----:B------:R-:W-:Y:S06]  /*5d50*/  @P2 BRA `(.L_x_108) ;  /* 0x00000000000c2947 */ /* 0x000fec0003800000 */
[----:B------:R-:W-:Y:S04]  /*5d60*/  SHF.L.U32 R0, R104, 0x1f, RZ ;  /* 0x0000001f68007819 */ /* 0x000fe800000006ff */
[----:B------:R-:W1:Y:S02]  /*5d70*/  SYNCS.PHASECHK.TRANS64.TRYWAIT P1, [R3+URZ+0x50], R0 ;  /* 0x00005000030075a7 */ /* 0x000e6400080211ff */
[----:B-1----:R-:W-:Y:S05]  /*5d80*/  @!P1 BRA `(.L_x_109) ;  /* 0x0000002400789947 */ /* 0x002fea0003800000 */
.L_x_108:
[----:B------:R-:W-:Y:S05]  /*5d90*/  BSYNC B0 ;  /* 0x0000000000007941 */ /* 0x000fea0003800000 */
.L_x_107:
[----:B------:R-:W-:Y:S01]  /*5da0*/  ISETP.NE.AND P1, PT, R115, RZ, PT ;  /* 0x000000ff7300720c */ /* 0x000fe20003f25270 */
[----:B-1----:R-:W-:Y:S02]  /*5db0*/  VIADD R3, R3, 0x60 ;  /* 0x0000006003037836 */ /* 0x002fe40000000000 */
[----:B------:R-:W-:Y:S02]  /*5dc0*/  IMAD.U32 R0, RZ, RZ, UR37 ;  /* 0x00000025ff007e24 */ /* 0x000fe4000f8e00ff */
[----:B------:R-:W-:Y:S03]  /*5dd0*/  VIADD R105, R105, 0x1 ;  /* 0x0000000169697836 */ /* 0x000fe60000000000 */
[----:B------:R-:W-:Y:S05]  /*5de0*/  PRMT R0, R0, 0x654, R3 ;  /* 0x0000065400007816 */ /* 0x000fea0000000003 */
[----:B------:R1:W3:Y:S04]  /*5df0*/  @P1 LDS.128 R80, [R5+UR49+0x200] ;  /* 0x0002003105501984 */ /* 0x0002e80008000c00 */
[----:B------:R1:W1:Y:S01]  /*5e00*/  @P1 LDS.128 R84, [R2] ;  /* 0x0000000002541984 */ /* 0x0002620000000c00 */
[C---:B------:R-:W-:Y:S01]  /*5e10*/  ISETP.NE.AND P1, PT, R105.reuse, 0x2, PT ;  /* 0x000000026900780c */ /* 0x040fe20003f25270 */
[----:B------:R-:W-:Y:S01]  /*5e20*/  @!PT LDS RZ, [RZ] ;  /* 0x00000000fffff984 */ /* 0x000fe20000000800 */
[----:B------:R-:W-:Y:S01]  /*5e30*/  @!PT LDS RZ, [RZ] ;  /* 0x00000000fffff984 */ /* 0x000fe20000000800 */
[----:B------:R-:W-:Y:S01]  /*5e40*/  @!PT LDS RZ, [RZ] ;  /* 0x00000000fffff984 */ /* 0x000fe20000000800 */
[----:B------:R-:W-:Y:S01]  /*5e50*/  @!PT LDS RZ, [RZ] ;  /* 0x00000000fffff984 */ /* 0x000fe20000000800 */
[----:B------:R5:W-:Y:S06]  /*5e60*/  MEMBAR.ALL.CTA ;  /* 0x0000000000007992 */ /* 0x000bec0000008000 */
[----:B-----5:R-:W5:Y:S01]  /*5e70*/  FENCE.VIEW.ASYNC.S ;  /* 0x00000000000073c6 */ /* 0x020f620000000000 */
[----:B------:R-:W-:Y:S02]  /*5e80*/  SEL R3, RZ, 0x1, P1 ;  /* 0x00000001ff037807 */ /* 0x000fe40000800000 */
[----:B------:R-:W-:Y:S02]  /*5e90*/  SEL R105, R105, RZ, P1 ;  /* 0x000000ff69697207 */ /* 0x000fe40000800000 */
[----:B------:R-:W-:Y:S01]  /*5ea0*/  LOP3.LUT R104, R104, R3, RZ, 0x3c, !PT ;  /* 0x0000000368687212 */ /* 0x000fe200078e3cff */
[----:B-----5:R1:W-:Y:S06]  /*5eb0*/  SYNCS.ARRIVE.TRANS64.RED.A1T0 RZ, [R0+URZ], RZ ;  /* 0x000000ff00ff79a7 */ /* 0x0203ec00081004ff */
.L_x_106:
[----:B------:R-:W-:Y:S05]  /*5ec0*/  BSYNC B1 ;  /* 0x0000000000017941 */ /* 0x000fea0003800000 */
.L_x_105:
[----:B------:R-:W-:Y:S04]  /*5ed0*/  SHF.R.U32.HI R3, RZ, 0x15, R48 ;  /* 0x00000015ff037819 */ /* 0x000fe80000011630 */
[----:B------:R-:W-:Y:S01]  /*5ee0*/  LOP3.LUT P1, RZ, R3, 0x3, R102, 0x48, !PT ;  /* 0x0000000303ff7812 */ /* 0x000fe20007824866 */
[----:B------:R-:W-:Y:S01]  /*5ef0*/  @!UPT UIADD3 URZ, UPT, UPT, URZ, URZ, URZ ;  /* 0x000000fffffff290 */ /* 0x000fe2000fffe0ff */
[----:B----4-:R-:W-:Y:S11]  /*5f00*/  @P0 BRA `(.L_x_110) ;  /* 0x0000000000080947 */ /* 0x010ff60003800000 */
[----:B------:R-:W4:Y:S02]  /*5f10*/  SYNCS.PHASECHK.TRANS64.TRYWAIT P0, [R111+URZ+0xa0], R4 ;  /* 0x0000a0046f0075a7 */ /* 0x000f2400080011ff */
[----:B----4-:R-:W-:Y:S05]  /*5f20*/  @!P0 BRA `(.L_x_111) ;  /* 0x0000002400248947 */ /* 0x010fea0003800000 */
.L_x_110:
[----:B------:R-:W-:Y:S05]  /*5f30*/  @!P1 BRA `(.L_x_112) ;  /* 0x0000000000409947 */ /* 0x000fea0003800000 */
[----:B------:R-:W5:Y:S01]  /*5f40*/  LDCU.64 UR8, c[0x4][0x70] ;  /* 0x01000e00ff0877ac */ /* 0x000f620008000a00 */
[----:B------:R-:W-:Y:S01]  /*5f50*/  MOV R3, 0x0 ;  /* 0x0000000000037802 */ /* 0x000fe20000000f00 */
[----:B------:R-:W-:Y:S02]  /*5f60*/  HFMA2 R12, -RZ, RZ, 0, 5.9604644775390625e-08 ;  /* 0x00000001ff0c7431 */ /* 0x000fe400000001ff */
[----:B------:R-:W-:Y:S02]  /*5f70*/  IMAD.MOV.U32 R8, RZ, RZ, 0x192 ;  /* 0x00000192ff087424 */ /* 0x000fe400078e00ff */
[----:B------:R-:W-:Y:S01]  /*5f80*/  IMAD.MOV.U32 R13, RZ, RZ, RZ ;  /* 0x000000ffff0d7224 */ /* 0x000fe200078e00ff */
[----:B------:R-:W2:Y:S01]  /*5f90*/  LDCU.64 UR6, c[0x4][0x78] ;  /* 0x01000f00ff0677ac */ /* 0x000ea20008000a00 */
[----:B-1----:R-:W1:Y:S01]  /*5fa0*/  LDC.64 R2, c[0x4][R3] ;  /* 0x0100000003027b82 */ /* 0x002e620000000a00 */
[----:B------:R-:W3:Y:S01]  /*5fb0*/  LDCU.64 UR4, c[0x4][0x10] ;  /* 0x01000200ff0477ac */ /* 0x000ee20008000a00 */
[----:B-----5:R-:W-:Y:S01]  /*5fc0*/  MOV R5, UR9 ;  /* 0x0000000900057c02 */ /* 0x020fe20008000f00 */
[----:B----4-:R-:W-:Y:S01]  /*5fd0*/  IMAD.U32 R4, RZ, RZ, UR8 ;  /* 0x00000008ff047e24 */ /* 0x010fe2000f8e00ff */
[----:B--2---:R-:W-:Y:S01]  /*5fe0*/  MOV R7, UR7 ;  /* 0x0000000700077c02 */ /* 0x004fe20008000f00 */
[----:B------:R-:W-:Y:S01]  /*5ff0*/  IMAD.U32 R6, RZ, RZ, UR6 ;  /* 0x00000006ff067e24 */ /* 0x000fe2000f8e00ff */
[----:B---3--:R-:W-:Y:S01]  /*6000*/  MOV R11, UR5 ;  /* 0x00000005000b7c02 */ /* 0x008fe20008000f00 */
[----:B------:R-:W-:Y:S02]  /*6010*/  IMAD.U32 R10, RZ, RZ, UR4 ;  /* 0x00000004ff0a7e24 */ /* 0x000fe4000f8e00ff */
[----:B------:R-:W-:Y:S07]  /*6020*/  LEPC R20, `(.L_x_112) ;  /* 0x000000001014794e */ /* 0x000fee0000000000 */
[----:B-1----:R-:W-:Y:S05]  /*6030*/  CALL.ABS.NOINC R2 ;  /* 0x0000000002007343 */ /* 0x002fea0003c00000 */
.L_x_112:
[-C--:B---3--:R-:W-:Y:S01]  /*6040*/  F2FP.F16.E4M3.UNPACK_B R51, R80.reuse ;  /* 0x00000050ff33723e */ /* 0x088fe200020006ff */
[----:B------:R-:W-:Y:S05]  /*6050*/  WARPSYNC.ALL ;  /* 0x0000000000007948 */ /* 0x000fea0003800000 */
[----:B------:R-:W-:Y:S01]  /*6060*/  R2UR UR4, R48 ;  /* 0x00000000300472ca */ /* 0x000fe200000e0000 */
[--C-:B------:R-:W-:Y:S01]  /*6070*/  HADD2.F32 R50, -RZ, R51.reuse.H0_H0 ;  /* 0x20000033ff327230 */ /* 0x100fe20000004100 */
[----:B------:R-:W-:Y:S01]  /*6080*/  F2FP.F16.E4M3.UNPACK_B R53, R80.H1 ;  /* 0x00000050ff35723e */ /* 0x000fe200030006ff */
[----:B------:R-:W-:Y:S01]  /*6090*/  HADD2.F32 R51, -RZ, R51.H1_H1 ;  /* 0x30000033ff337230 */ /* 0x000fe20000004100 */
[-C--:B------:R-:W-:Y:S01]  /*60a0*/  F2FP.F16.E4M3.UNPACK_B R55, R81.reuse ;  /* 0x00000051ff37723e */ /* 0x080fe200020006ff */
[----:B------:R-:W-:Y:S01]  /*60b0*/  BSSY.RECONVERGENT B0, `(.L_x_113) ;  /* 0x000009e000007945 */ /* 0x000fe20003800200 */
[----:B------:R-:W-:Y:S01]  /*60c0*/  F2FP.F16.E4M3.UNPACK_B R57, R81.H1 ;  /* 0x00000051ff39723e */ /* 0x000fe200030006ff */
[--C-:B------:R-:W-:Y:S01]  /*60d0*/  HADD2.F32 R52, -RZ, R53.reuse.H0_H0 ;  /* 0x20000035ff347230 */ /* 0x100fe20000004100 */
[-C--:B------:R-:W-:Y:S01]  /*60e0*/  F2FP.F16.E4M3.UNPACK_B R59, R82.reuse ;  /* 0x00000052ff3b723e */ /* 0x080fe200020006ff */
[----:B------:R-:W-:Y:S01]  /*60f0*/  HADD2.F32 R54, -RZ, R53.H1_H1 ;  /* 0x30000035ff367230 */ /* 0x000fe20000004100 */
[----:B------:R-:W-:Y:S01]  /*6100*/  F2FP.F16.E4M3.UNPACK_B R61, R82.H1 ;  /* 0x00000052ff3d723e */ /* 0x000fe200030006ff */
[--C-:B------:R-:W-:Y:S01]  /*6110*/  HADD2.F32 R53, -RZ, R55.reuse.H0_H0 ;  /* 0x20000037ff357230 */ /* 0x100fe20000004100 */
[-C--:B------:R-:W-:Y:S01]  /*6120*/  F2FP.F16.E4M3.UNPACK_B R63, R83.reuse ;  /* 0x00000053ff3f723e */ /* 0x080fe200020006ff */
[----:B-1--4-:R-:W2:Y:S01]  /*6130*/  LDTM.x32 R4, tmem[UR4] ;  /* 0x00000004000479ee */ /* 0x012ea200082c0000 */
[----:B------:R-:W-:Y:S01]  /*6140*/  F2FP.F16.E4M3.UNPACK_B R65, R83.H1 ;  /* 0x00000053ff41723e */ /* 0x000fe200030006ff */
[----:B------:R-:W-:Y:S01]  /*6150*/  HADD2.F32 R56, -RZ, R55.H1_H1 ;  /* 0x30000037ff387230 */ /* 0x000fe20000004100 */
[-C--:B------:R-:W-:Y:S01]  /*6160*/  F2FP.F16.E4M3.UNPACK_B R67, R84.reuse ;  /* 0x00000054ff43723e */ /* 0x080fe200020006ff */
[----:B------:R-:W-:Y:S01]  /*6170*/  HADD2.F32 R60, -RZ, R59.H1_H1 ;  /* 0x3000003bff3c7230 */ /* 0x000fe20000004100 */
[----:B------:R-:W-:Y:S01]  /*6180*/  IADD3 R125, PT, PT, R100, UR49, RZ ;  /* 0x00000031647d7c10 */ /* 0x000fe2000fffe0ff */
[----:B------:R-:W-:Y:S01]  /*6190*/  HADD2.F32 R64, -RZ, R63.H1_H1 ;  /* 0x3000003fff407230 */ /* 0x000fe20000004100 */
[----:B------:R-:W-:Y:S01]  /*61a0*/  ISETP.NE.AND P6, PT, R113, RZ, PT ;  /* 0x000000ff7100720c */ /* 0x000fe20003fc5270 */
[----:B------:R-:W-:Y:S01]  /*61b0*/  HADD2.F32 R68, -RZ, R67.H1_H1 ;  /* 0x30000043ff447230 */ /* 0x000fe20000004100 */
[----:B------:R-:W-:Y:S01]  /*61c0*/  LOP3.LUT P5, RZ, R101, 0x80, RZ, 0xc0, !PT ;  /* 0x0000008065ff7812 */ /* 0x000fe200078ac0ff */
[--C-:B------:R-:W-:Y:S01]  /*61d0*/  HADD2.F32 R55, -RZ, R57.reuse.H0_H0 ;  /* 0x20000039ff377230 */ /* 0x100fe20000004100 */
[----:B------:R-:W-:Y:S01]  /*61e0*/  F2FP.F16.E4M3.UNPACK_B R69, R84.H1 ;  /* 0x00000054ff45723e */ /* 0x000fe200030006ff */
[----:B------:R-:W-:Y:S01]  /*61f0*/  HADD2.F32 R58, -RZ, R57.H1_H1 ;  /* 0x30000039ff3a7230 */ /* 0x000fe20000004100 */
[-C--:B------:R-:W-:Y:S01]  /*6200*/  F2FP.F16.E4M3.UNPACK_B R71, R85.reuse ;  /* 0x00000055ff47723e */ /* 0x080fe200020006ff */
[----:B------:R-:W-:Y:S01]  /*6210*/  HADD2.F32 R57, -RZ, R59.H0_H0 ;  /* 0x2000003bff397230 */ /* 0x000fe20000004100 */
[----:B------:R-:W-:Y:S01]  /*6220*/  F2FP.F16.E4M3.UNPACK_B R73, R85.H1 ;  /* 0x00000055ff49723e */ /* 0x000fe200030006ff */
[----:B------:R-:W-:Y:S01]  /*6230*/  HADD2.F32 R59, -RZ, R61.H0_H0 ;  /* 0x2000003dff3b7230 */ /* 0x000fe20000004100 */
[-C--:B------:R-:W-:Y:S01]  /*6240*/  F2FP.F16.E4M3.UNPACK_B R75, R86.reuse ;  /* 0x00000056ff4b723e */ /* 0x080fe200020006ff */
[----:B------:R-:W-:Y:S01]  /*6250*/  HADD2.F32 R72, -RZ, R71.H1_H1 ;  /* 0x30000047ff487230 */ /* 0x000fe20000004100 */
[----:B------:R-:W-:Y:S01]  /*6260*/  F2FP.F16.E4M3.UNPACK_B R77, R86.H1 ;  /* 0x00000056ff4d723e */ /* 0x000fe200030006ff */
[----:B------:R-:W-:Y:S01]  /*6270*/  HADD2.F32 R62, -RZ, R61.H1_H1 ;  /* 0x3000003dff3e7230 */ /* 0x000fe20000004100 */
[----:B------:R-:W-:Y:S01]  /*6280*/  F2FP.F16.E4M3.UNPACK_B R79, R87.H1 ;  /* 0x00000057ff4f723e */ /* 0x000fe200030006ff */
[----:B------:R-:W-:Y:S01]  /*6290*/  HADD2.F32 R61, -RZ, R63.H0_H0 ;  /* 0x2000003fff3d7230 */ /* 0x000fe20000004100 */
[----:B------:R-:W-:Y:S01]  /*62a0*/  ISETP.NE.AND P0, PT, R109, RZ, PT ;  /* 0x000000ff6d00720c */ /* 0x000fe20003f05270 */
[C---:B--2---:R-:W-:Y:S01]  /*62b0*/  FMUL R0, R46.reuse, R4 ;  /* 0x000000042e007220 */ /* 0x044fe20000400000 */
[C---:B------:R-:W-:Y:S01]  /*62c0*/  FMUL R2, R46.reuse, R5 ;  /* 0x000000052e027220 */ /* 0x040fe20000400000 */
[C---:B------:R-:W-:Y:S01]  /*62d0*/  FMUL R4, R46.reuse, R8 ;  /* 0x000000082e047220 */ /* 0x040fe20000400000 */
[C---:B------:R-:W-:Y:S01]  /*62e0*/  FMUL R5, R46.reuse, R9 ;  /* 0x000000092e057220 */ /* 0x040fe20000400000 */
[C---:B------:R-:W-:Y:S01]  /*62f0*/  FFMA R0, R49.reuse, R50, R0 ;  /* 0x0000003231007223 */ /* 0x040fe20000000000 */
[C---:B------:R-:W-:Y:S01]  /*6300*/  FFMA R2, R49.reuse, R51, R2 ;  /* 0x0000003331027223 */ /* 0x040fe20000000002 */
[C---:B------:R-:W-:Y:S01]  /*6310*/  FMUL R8, R46.reuse, R12 ;  /* 0x0000000c2e087220 */ /* 0x040fe20000400000 */
[C---:B------:R-:W-:Y:S01]  /*6320*/  FMUL R9, R46.reuse, R13 ;  /* 0x0000000d2e097220 */ /* 0x040fe20000400000 */
[C---:B------:R-:W-:Y:S01]  /*6330*/  FMUL R12, R46.reuse, R16 ;  /* 0x000000102e0c7220 */ /* 0x040fe20000400000 */
[C---:B------:R-:W-:Y:S01]  /*6340*/  FMUL R13, R46.reuse, R17 ;  /* 0x000000112e0d7220 */ /* 0x040fe20000400000 */
[C---:B------:R-:W-:Y:S01]  /*6350*/  FMUL R16, R46.reuse, R20 ;  /* 0x000000142e107220 */ /* 0x040fe20000400000 */
[C---:B------:R-:W-:Y:S01]  /*6360*/  FMUL R17, R46.reuse, R21 ;  /* 0x000000152e117220 */ /* 0x040fe20000400000 */
[C---:B------:R-:W-:Y:S01]  /*6370*/  FMUL R20, R46.reuse, R24 ;  /* 0x000000182e147220 */ /* 0x040fe20000400000 */
[C---:B------:R-:W-:Y:S01]  /*6380*/  FMUL R21, R46.reuse, R25 ;  /* 0x000000192e157220 */ /* 0x040fe20000400000 */
[----:B------:R-:W-:Y:S02]  /*6390*/  HADD2.F32 R76, -RZ, R75.H1_H1 ;  /* 0x3000004bff4c7230 */ /* 0x000fe40000004100 */
[C---:B------:R-:W-:Y:S01]  /*63a0*/  FMUL R24, R46.reuse, R28 ;  /* 0x0000001c2e187220 */ /* 0x040fe20000400000 */
[C---:B------:R-:W-:Y:S01]  /*63b0*/  FMUL R25, R46.reuse, R29 ;  /* 0x0000001d2e197220 */ /* 0x040fe20000400000 */
[C---:B------:R-:W-:Y:S01]  /*63c0*/  FMUL R28, R46.reuse, R32 ;  /* 0x000000202e1c7220 */ /* 0x040fe20000400000 */
[C---:B------:R-:W-:Y:S01]  /*63d0*/  FMUL R29, R46.reuse, R33 ;  /* 0x000000212e1d7220 */ /* 0x040fe20000400000 */
[C---:B------:R-:W-:Y:S01]  /*63e0*/  FMUL R3, R46.reuse, R6 ;  /* 0x000000062e037220 */ /* 0x040fe20000400000 */
[C---:B------:R-:W-:Y:S01]  /*63f0*/  FMUL R7, R46.reuse, R7 ;  /* 0x000000072e077220 */ /* 0x040fe20000400000 */
[----:B------:R-:W-:Y:S01]  /*6400*/  FMUL R6, R46, R10 ;  /* 0x0000000a2e067220 */ /* 0x000fe20000400000 */
[----:B------:R-:W-:Y:S01]  /*6410*/  F2FP.F16.E4M3.UNPACK_B R50, R87 ;  /* 0x00000057ff32723e */ /* 0x000fe200020006ff */
[C---:B------:R-:W-:Y:S01]  /*6420*/  FFMA R3, R49.reuse, R52, R3 ;  /* 0x0000003431037223 */ /* 0x040fe20000000003 */
[C---:B------:R-:W-:Y:S01]  /*6430*/  FFMA R7, R49.reuse, R54, R7 ;  /* 0x0000003631077223 */ /* 0x040fe20000000007 */
[----:B------:R-:W-:Y:S01]  /*6440*/  @P6 SHF.L.U32 R32, R104, 0x1f, RZ ;  /* 0x0000001f68206819 */ /* 0x000fe200000006ff */
[C---:B------:R-:W-:Y:S01]  /*6450*/  FFMA R4, R49.reuse, R53, R4 ;  /* 0x0000003531047223 */ /* 0x040fe20000000004 */
[----:B------:R-:W-:Y:S01]  /*6460*/  FFMA R5, R49, R56, R5 ;  /* 0x0000003831057223 */ /* 0x000fe20000000005 */
[C---:B------:R-:W-:Y:S01]  /*6470*/  FMUL R11, R46.reuse, R11 ;  /* 0x0000000b2e0b7220 */ /* 0x040fe20000400000 */
[----:B------:R-:W-:Y:S01]  /*6480*/  F2FP.SATFINITE.E4M3.F32.PACK_AB_MERGE_C R113, R7, R3, RZ ;  /* 0x000000030771723e */ /* 0x000fe200048070ff */
[C---:B------:R-:W-:Y:S01]  /*6490*/  FFMA R6, R49.reuse, R55, R6 ;  /* 0x0000003731067223 */ /* 0x040fe20000000006 */
[----:B------:R-:W-:Y:S01]  /*64a0*/  FMUL R10, R46, R14 ;  /* 0x0000000e2e0a7220 */ /* 0x000fe20000400000 */
[C---:B------:R-:W-:Y:S01]  /*64b0*/  FFMA R11, R49.reuse, R58, R11 ;  /* 0x0000003a310b7223 */ /* 0x040fe2000000000b */
[----:B------:R-:W-:Y:S01]  /*64c0*/  F2FP.SATFINITE.E4M3.F32.PACK_AB_MERGE_C R116, R2, R0, R113 ;  /* 0x000000000274723e */ /* 0x000fe20004807071 */
[C---:B------:R-:W-:Y:S01]  /*64d0*/  FMUL R15, R46.reuse, R15 ;  /* 0x0000000f2e0f7220 */ /* 0x040fe20000400000 */
[----:B------:R-:W-:Y:S01]  /*64e0*/  MOV R113, 0x10 ;  /* 0x0000001000717802 */ /* 0x000fe20000000f00 */
[----:B------:R-:W-:Y:S01]  /*64f0*/  FFMA R8, R49, R57, R8 ;  /* 0x0000003931087223 */ /* 0x000fe20000000008 */
[----:B------:R-:W-:Y:S01]  /*6500*/  F2FP.SATFINITE.E4M3.F32.PACK_AB_MERGE_C R117, R11, R6, RZ ;  /* 0x000000060b75723e */ /* 0x000fe200048070ff */
[----:B------:R-:W-:Y:S01]  /*6510*/  FFMA R9, R49, R60, R9 ;  /* 0x0000003c31097223 */ /* 0x000fe20000000009 */
[--C-:B------:R-:W-:Y:S01]  /*6520*/  HADD2.F32 R63, -RZ, R65.reuse.H0_H0 ;  /* 0x20000041ff3f7230 */ /* 0x100fe20000004100 */
[----:B------:R-:W-:Y:S01]  /*6530*/  SEL R124, R113, 0xfffffff0, !P5 ;  /* 0xfffffff0717c7807 */ /* 0x000fe20006800000 */
[----:B------:R-:W-:Y:S01]  /*6540*/  FFMA R10, R49, R59, R10 ;  /* 0x0000003b310a7223 */ /* 0x000fe2000000000a */
[----:B------:R-:W-:Y:S01]  /*6550*/  F2FP.SATFINITE.E4M3.F32.PACK_AB_MERGE_C R117, R5, R4, R117 ;  /* 0x000000040575723e */ /* 0x000fe20004807075 */
[----:B------:R-:W-:Y:S01]  /*6560*/  FFMA R15, R49, R62, R15 ;  /* 0x0000003e310f7223 */ /* 0x000fe2000000000f */
[----:B------:R-:W-:Y:S01]  /*6570*/  IADD3 R113, PT, PT, R125, R124, RZ ;  /* 0x0000007c7d717210 */ /* 0x000fe20007ffe0ff */
[C---:B------:R-:W-:Y:S01]  /*6580*/  FFMA R12, R49.reuse, R61, R12 ;  /* 0x0000003d310c7223 */ /* 0x040fe2000000000c */
[----:B------:R-:W-:Y:S01]  /*6590*/  FFMA R13, R49, R64, R13 ;  /* 0x00000040310d7223 */ /* 0x000fe2000000000d */
[--C-:B------:R-:W-:Y:S01]  /*65a0*/  HADD2.F32 R51, -RZ, R50.reuse.H0_H0 ;  /* 0x20000032ff337230 */ /* 0x100fe20000004100 */
[----:B------:R-:W-:Y:S01]  /*65b0*/  F2FP.SATFINITE.E4M3.F32.PACK_AB_MERGE_C R118, R15, R10, RZ ;  /* 0x0000000a0f76723e */ /* 0x000fe200048070ff */
[----:B------:R-:W-:Y:S02]  /*65c0*/  HADD2.F32 R50, -RZ, R50.H1_H1 ;  /* 0x30000032ff327230 */ /* 0x000fe40000004100 */
[C---:B------:R-:W-:Y:S01]  /*65d0*/  FMUL R14, R46.reuse, R18 ;  /* 0x000000122e0e7220 */ /* 0x040fe20000400000 */
[----:B------:R-:W-:Y:S02]  /*65e0*/  HADD2.F32 R66, -RZ, R65.H1_H1 ;  /* 0x30000041ff427230 */ /* 0x000fe40000004100 */
[C---:B------:R-:W-:Y:S01]  /*65f0*/  FMUL R19, R46.reuse, R19 ;  /* 0x000000132e137220 */ /* 0x040fe20000400000 */
[----:B------:R-:W-:Y:S02]  /*6600*/  HADD2.F32 R65, -RZ, R67.H0_H0 ;  /* 0x20000043ff417230 */ /* 0x000fe40000004100 */
[C---:B------:R-:W-:Y:S01]  /*6610*/  FFMA R14, R49.reuse, R63, R14 ;  /* 0x0000003f310e7223 */ /* 0x040fe2000000000e */
[--C-:B------:R-:W-:Y:S02]  /*6620*/  HADD2.F32 R67, -RZ, R69.reuse.H0_H0 ;  /* 0x20000045ff437230 */ /* 0x100fe40000004100 */
[C---:B------:R-:W-:Y:S01]  /*6630*/  FMUL R18, R46.reuse, R22 ;  /* 0x000000162e127220 */ /* 0x040fe20000400000 */
[----:B------:R-:W-:Y:S02]  /*6640*/  HADD2.F32 R70, -RZ, R69.H1_H1 ;  /* 0x30000045ff467230 */ /* 0x000fe40000004100 */
[C---:B------:R-:W-:Y:S01]  /*6650*/  FFMA R19, R49.reuse, R66, R19 ;  /* 0x0000004231137223 */ /* 0x040fe20000000013 */
[----:B------:R-:W-:Y:S02]  /*6660*/  HADD2.F32 R69, -RZ, R71.H0_H0 ;  /* 0x20000047ff457230 */ /* 0x000fe40000004100 */
[C---:B------:R-:W-:Y:S01]  /*6670*/  FMUL R23, R46.reuse, R23 ;  /* 0x000000172e177220 */ /* 0x040fe20000400000 */
[C---:B------:R-:W-:Y:S01]  /*6680*/  FFMA R16, R49.reuse, R65, R16 ;  /* 0x0000004131107223 */ /* 0x040fe20000000010 */
[C---:B------:R-:W-:Y:S01]  /*6690*/  FFMA R17, R49.reuse, R68, R17 ;  /* 0x0000004431117223 */ /* 0x040fe20000000011 */
[--C-:B------:R-:W-:Y:S02]  /*66a0*/  HADD2.F32 R71, -RZ, R73.reuse.H0_H0 ;  /* 0x20000049ff477230 */ /* 0x100fe40000004100 */
[C---:B------:R-:W-:Y:S01]  /*66b0*/  FFMA R18, R49.reuse, R67, R18 ;  /* 0x0000004331127223 */ /* 0x040fe20000000012 */
[----:B------:R-:W-:Y:S02]  /*66c0*/  HADD2.F32 R74, -RZ, R73.H1_H1 ;  /* 0x30000049ff4a7230 */ /* 0x000fe40000004100 */
[C---:B------:R-:W-:Y:S01]  /*66d0*/  FMUL R22, R46.reuse, R26 ;  /* 0x0000001a2e167220 */ /* 0x040fe20000400000 */
[----:B------:R-:W-:Y:S02]  /*66e0*/  HADD2.F32 R73, -RZ, R75.H0_H0 ;  /* 0x2000004bff497230 */ /* 0x000fe40000004100 */
[C---:B------:R-:W-:Y:S01]  /*66f0*/  FFMA R23, R49.reuse, R70, R23 ;  /* 0x0000004631177223 */ /* 0x040fe20000000017 */
[C---:B------:R-:W-:Y:S01]  /*6700*/  FMUL R27, R46.reuse, R27 ;  /* 0x0000001b2e1b7220 */ /* 0x040fe20000400000 */
[C---:B------:R-:W-:Y:S01]  /*6710*/  FFMA R20, R49.reuse, R69, R20 ;  /* 0x0000004531147223 */ /* 0x040fe20000000014 */
[C---:B------:R-:W-:Y:S01]  /*6720*/  FFMA R21, R49.reuse, R72, R21 ;  /* 0x0000004831157223 */ /* 0x040fe20000000015 */
[--C-:B------:R-:W-:Y:S02]  /*6730*/  HADD2.F32 R75, -RZ, R77.reuse.H0_H0 ;  /* 0x2000004dff4b7230 */ /* 0x100fe40000004100 */
[C---:B------:R-:W-:Y:S01]  /*6740*/  FFMA R22, R49.reuse, R71, R22 ;  /* 0x0000004731167223 */ /* 0x040fe20000000016 */
[----:B------:R-:W-:Y:S02]  /*6750*/  HADD2.F32 R78, -RZ, R77.H1_H1 ;  /* 0x3000004dff4e7230 */ /* 0x000fe40000004100 */
[C---:B------:R-:W-:Y:S01]  /*6760*/  FMUL R26, R46.reuse, R30 ;  /* 0x0000001e2e1a7220 */ /* 0x040fe20000400000 */
        /* <DEDUP_REMOVED lines=8> */
[----:B------:R-:W-:Y:S01]  /*67f0*/  FFMA R31, R49, R78, R31 ;  /* 0x0000004e311f7223 */ /* 0x000fe2000000001f */
[----:B------:R-:W-:Y:S01]  /*6800*/  FMUL R35, R46, R35 ;  /* 0x000000232e237220 */ /* 0x000fe20000400000 */
[----:B------:R-:W-:Y:S01]  /*6810*/  F2FP.SATFINITE.E4M3.F32.PACK_AB_MERGE_C R119, R19, R14, RZ ;  /* 0x0000000e1377723e */ /* 0x000fe200048070ff */
[C---:B------:R-:W-:Y:S01]  /*6820*/  FFMA R28, R49.reuse, R51, R28 ;  /* 0x00000033311c7223 */ /* 0x040fe2000000001c */
[C---:B------:R-:W-:Y:S01]  /*6830*/  FFMA R29, R49.reuse, R50, R29 ;  /* 0x00000032311d7223 */ /* 0x040fe2000000001d */
[C---:B------:R-:W-:Y:S01]  /*6840*/  FFMA R30, R49.reuse, R77, R30 ;  /* 0x0000004d311e7223 */ /* 0x040fe2000000001e */
[----:B------:R-:W-:Y:S01]  /*6850*/  FFMA R35, R49, R52, R35 ;  /* 0x0000003431237223 */ /* 0x000fe20000000023 */
[----:B------:R-:W-:Y:S02]  /*6860*/  F2FP.SATFINITE.E4M3.F32.PACK_AB_MERGE_C R118, R9, R8, R118 ;  /* 0x000000080976723e */ /* 0x000fe40004807076 */
[----:B------:R-:W-:Y:S02]  /*6870*/  F2FP.SATFINITE.E4M3.F32.PACK_AB_MERGE_C R119, R13, R12, R119 ;  /* 0x0000000c0d77723e */ /* 0x000fe40004807077 */
[----:B------:R-:W-:Y:S02]  /*6880*/  F2FP.SATFINITE.E4M3.F32.PACK_AB_MERGE_C R120, R23, R18, RZ ;  /* 0x000000121778723e */ /* 0x000fe400048070ff */
[----:B------:R-:W-:Y:S01]  /*6890*/  F2FP.SATFINITE.E4M3.F32.PACK_AB_MERGE_C R121, R27, R22, RZ ;  /* 0x000000161b79723e */ /* 0x000fe200048070ff */
[----:B------:R1:W-:Y:S01]  /*68a0*/  STS.128 [R100+UR49+0x2200], R116 ;  /* 0x0022007464007988 */ /* 0x0003e20008000c31 */
[----:B------:R-:W-:Y:S02]  /*68b0*/  F2FP.SATFINITE.E4M3.F32.PACK_AB_MERGE_C R122, R31, R26, RZ ;  /* 0x0000001a1f7a723e */ /* 0x000fe400048070ff */
[----:B------:R-:W-:Y:S02]  /*68c0*/  F2FP.SATFINITE.E4M3.F32.PACK_AB_MERGE_C R123, R35, R30, RZ ;  /* 0x0000001e237b723e */ /* 0x000fe400048070ff */
[----:B------:R-:W-:Y:S02]  /*68d0*/  F2FP.SATFINITE.E4M3.F32.PACK_AB_MERGE_C R120, R17, R16, R120 ;  /* 0x000000101178723e */ /* 0x000fe40004807078 */
[----:B------:R-:W-:Y:S02]  /*68e0*/  F2FP.SATFINITE.E4M3.F32.PACK_AB_MERGE_C R121, R21, R20, R121 ;  /* 0x000000141579723e */ /* 0x000fe40004807079 */
[----:B------:R-:W-:Y:S02]  /*68f0*/  F2FP.SATFINITE.E4M3.F32.PACK_AB_MERGE_C R122, R25, R24, R122 ;  /* 0x00000018197a723e */ /* 0x000fe4000480707a */
[----:B------:R-:W-:Y:S02]  /*6900*/  F2FP.SATFINITE.E4M3.F32.PACK_AB_MERGE_C R123, R29, R28, R123 ;  /* 0x0000001c1d7b723e */ /* 0x000fe4000480707b */
[----:B------:R-:W-:Y:S03]  /*6910*/  LEA R125, R105, UR49, 0x3 ;  /* 0x00000031697d7c11 */ /* 0x000fe6000f8e18ff */
[----:B------:R1:W-:Y:S01]  /*6920*/  STS.128 [R113+0x2200], R120 ;  /* 0x0022007871007388 */ /* 0x0003e20000000c00 */
[----:B------:R-:W-:Y:S01]  /*6930*/  @!PT LDS RZ, [RZ] ;  /* 0x00000000fffff984 */ /* 0x000fe20000000800 */
[----:B------:R-:W-:Y:S01]  /*6940*/  @!PT LDS RZ, [RZ] ;  /* 0x00000000fffff984 */ /* 0x000fe20000000800 */
[----:B------:R-:W-:Y:S01]  /*6950*/  @!PT LDS RZ, [RZ] ;  /* 0x00000000fffff984 */ /* 0x000fe20000000800 */
[----:B------:R-:W-:Y:S01]  /*6960*/  @!PT LDS RZ, [RZ] ;  /* 0x00000000fffff984 */ /* 0x000fe20000000800 */
[----:B------:R2:W-:Y:S07]  /*6970*/  MEMBAR.ALL.CTA ;  /* 0x0000000000007992 */ /* 0x0005ee0000008000 */
[----:B--2---:R-:W2:Y:S02]  /*6980*/  FENCE.VIEW.ASYNC.S ;  /* 0x00000000000073c6 */ /* 0x004ea40000000000 */
[----:B--2---:R-:W-:Y:S06]  /*6990*/  BAR.SYNC.DEFER_BLOCKING 0x1, 0x80 ;  /* 0x0042000000007b1d */ /* 0x004fec0000010000 */
[----:B------:R-:W-:Y:S05]  /*69a0*/  @P0 BRA `(.L_x_114) ;  /* 0x0000000000380947 */ /* 0x000fea0003800000 */
[----:B------:R-:W-:Y:S02]  /*69b0*/  UIADD3 UR4, UPT, UPT, UR49, 0x2200, URZ ;  /* 0x0000220031047890 */ /* 0x000fe4000fffe0ff */
[----:B------:R-:W-:Y:S01]  /*69c0*/  UIADD3 UR8, UP0, UPT, UR52, 0x680, URZ ;  /* 0x0000068034087890 */ /* 0x000fe2000ff1e0ff */
[----:B------:R-:W-:Y:S01]  /*69d0*/  UMOV UR43, UR36 ;  /* 0x00000024002b7c82 */ /* 0x000fe20008000000 */
[----:B------:R-:W-:Y:S02]  /*69e0*/  UIADD3 UR5, UPT, UPT, UR41, 0x40, URZ ;  /* 0x0000004029057890 */ /* 0x000fe4000fffe0ff */
[----:B------:R-:W-:Y:S01]  /*69f0*/  MOV R108, UR4 ;  /* 0x00000004006c7c02 */ /* 0x000fe20008000f00 */
[----:B------:R-:W-:Y:S02]  /*6a00*/  UIADD3.X UR9, UPT, UPT, URZ, UR53, URZ, UP0, !UPT ;  /* 0x00000035ff097290 */ /* 0x000fe400087fe4ff */
[----:B------:R-:W-:Y:S01]  /*6a10*/  UIADD3 UR4, UPT, UPT, UR49, 0x2a00, URZ ;  /* 0x00002a0031047890 */ /* 0x000fe2000fffe0ff */
[----:B------:R-:W-:Y:S01]  /*6a20*/  R2UR UR40, R108 ;  /* 0x000000006c2872ca */ /* 0x000fe200000e0000 */
[----:B------:R-:W-:Y:S01]  /*6a30*/  UMOV UR6, UR42 ;  /* 0x0000002a00067c82 */ /* 0x000fe20008000000 */
[----:B------:R-:W-:Y:S11]  /*6a40*/  UMOV UR7, UR36 ;  /* 0x0000002400077c82 */ /* 0x000ff60008000000 */
[----:B------:R2:W-:Y:S01]  /*6a50*/  UTMASTG.3D [UR40], [UR8] ;  /* 0x00000028080073b5 */ /* 0x0005e20008010000 */
[----:B------:R2:W-:Y:S01]  /*6a60*/  UTMASTG.3D [UR4], [UR8] ;  /* 0x00000004080073b5 */ /* 0x0005e20008010000 */
[----:B------:R0:W-:Y:S01]  /*6a70*/  UTMACMDFLUSH ;  /* 0x00000000000079b7 */ /* 0x0001e20000000000 */
[----:B--2---:R-:W-:Y:S04]  /*6a80*/  DEPBAR.LE SB0, 0x1 ;  /* 0x000080400000791a */ /* 0x004fe80000000000 */
.L_x_114:
[----:B------:R-:W-:Y:S05]  /*6a90*/  BSYNC.RECONVERGENT B0 ;  /* 0x0000000000007941 */ /* 0x000fea0003800200 */
.L_x_113:
[----:B------:R-:W-:Y:S06]  /*6aa0*/  BAR.SYNC.DEFER_BLOCKING 0x1, 0x80 ;  /* 0x0042000000007b1d */ /* 0x000fec0000010000 */
[----:B------:R-:W2:Y:S01]  /*6ab0*/  @P6 SYNCS.PHASECHK.TRANS64.TRYWAIT P0, [R125+URZ+0x50], R32 ;  /* 0x000050207d0065a7 */ /* 0x000ea200080011ff */
[----:B------:R-:W-:Y:S01]  /*6ac0*/  BSSY B1, `(.L_x_115) ;  /* 0x0000020000017945 */ /* 0x000fe20003800000 */
[----:B--2---:R-:W-:Y:S03]  /*6ad0*/  @P6 SEL R114, RZ, 0x1, !P0 ;  /* 0x00000001ff726807 */ /* 0x004fe60004000000 */
[----:B------:R-:W-:Y:S05]  /*6ae0*/  @!P6 BRA `(.L_x_116) ;  /* 0x000000000074e947 */ /* 0x000fea0003800000 */
[----:B------:R-:W-:Y:S01]  /*6af0*/  ISETP.NE.AND P1, PT, R115, RZ, PT ;  /* 0x000000ff7300720c */ /* 0x000fe20003f25270 */
[----:B------:R-:W-:Y:S01]  /*6b00*/  BSSY B0, `(.L_x_117) ;  /* 0x0000009000007945 */ /* 0x000fe20003800000 */
[----:B------:R-:W-:Y:S11]  /*6b10*/  ISETP.NE.AND P0, PT, R114, RZ, PT ;  /* 0x000000ff7200720c */ /* 0x000ff60003f05270 */
[----:B------:R-:W-:Y:S05]  /*6b20*/  @P1 IMAD R0, R105, 0x1000, R100 ;  /* 0x0000100069001824 */ /* 0x000fea00078e0264 */
[----:B------:R-:W-:Y:S05]  /*6b30*/  @P1 IADD3 R3, PT, PT, R0, UR49, RZ ;  /* 0x0000003100031c10 */ /* 0x000fea000fffe0ff */
[----:B------:R-:W-:Y:S01]  /*6b40*/  @P1 IMAD.IADD R3, R3, 0x1, R124 ;  /* 0x0000000103031824 */ /* 0x000fe200078e027c */
[----:B------:R-:W-:Y:S06]  /*6b50*/  @P0 BRA `(.L_x_118) ;  /* 0x00000000000c0947 */ /* 0x000fec0003800000 */
[----:B------:R-:W-:Y:S04]  /*6b60*/  SHF.L.U32 R2, R104, 0x1f, RZ ;  /* 0x0000001f68027819 */ /* 0x000fe800000006ff */
[----:B------:R-:W2:Y:S02]  /*6b70*/  SYNCS.PHASECHK.TRANS64.TRYWAIT P0, [R125+URZ+0x50], R2 ;  /* 0x000050027d0075a7 */ /* 0x000ea400080011ff */
[----:B--2---:R-:W-:Y:S05]  /*6b80*/  @!P0 BRA `(.L_x_119) ;  /* 0x0000001800208947 */ /* 0x004fea0003800000 */
.L_x_118:
[----:B------:R-:W-:Y:S05]  /*6b90*/  BSYNC B0 ;  /* 0x0000000000007941 */ /* 0x000fea0003800000 */
.L_x_117:
[----:B------:R-:W-:Y:S01]  /*6ba0*/  ISETP.NE.AND P0, PT, R115, RZ, PT ;  /* 0x000000ff7300720c */ /* 0x000fe20003f05270 */
[----:B--2---:R-:W-:Y:S02]  /*6bb0*/  VIADD R125, R125, 0x60 ;  /* 0x000000607d7d7836 */ /* 0x004fe40000000000 */
[----:B------:R-:W-:Y:S02]  /*6bc0*/  IMAD.U32 R2, RZ, RZ, UR37 ;  /* 0x00000025ff027e24 */ /* 0x000fe4000f8e00ff */
[----:B------:R-:W-:Y:S03]  /*6bd0*/  VIADD R105, R105, 0x1 ;  /* 0x0000000169697836 */ /* 0x000fe60000000000 */
[----:B------:R-:W-:Y:S05]  /*6be0*/  PRMT R2, R2, 0x654, R125 ;  /* 0x0000065402027816 */ /* 0x000fea000000007d */
[----:B------:R2:W3:Y:S04]  /*6bf0*/  @P0 LDS.128 R80, [R0+UR49+0x200] ;  /* 0x0002003100500984 */ /* 0x0004e80008000c00 */
[----:B------:R2:W4:Y:S01]  /*6c00*/  @P0 LDS.128 R84, [R3+0x200] ;  /* 0x0002000003540984 */ /* 0x0005220000000c00 */
        /* <DEDUP_REMOVED lines=11> */
.L_x_116:
[----:B------:R-:W-:Y:S05]  /*6cc0*/  BSYNC B1 ;  /* 0x0000000000017941 */ /* 0x000fea0003800000 */
.L_x_115:
[----:B--2---:R-:W-:Y:S05]  /*6cd0*/  VIADD R3, R48, 0x20 ;  /* 0x0000002030037836 */ /* 0x004fea0000000000 */
[----:B------:R-:W-:Y:S04]  /*6ce0*/  SHF.R.U32.HI R3, RZ, 0x15, R3 ;  /* 0x00000015ff037819 */ /* 0x000fe80000011603 */
[----:B------:R-:W-:Y:S11]  /*6cf0*/  LOP3.LUT P0, RZ, R3, 0x3, R102, 0x48, !PT ;  /* 0x0000000303ff7812 */ /* 0x000ff60007804866 */
[----:B------:R-:W-:Y:S02]  /*6d00*/  @!UPT UIADD3 URZ, UPT, UPT, URZ, URZ, URZ ;  /* 0x000000fffffff290 */ /* 0x000fe4000fffe0ff */
[----:B------:R-:W-:Y:S05]  /*6d10*/  @!P0 BRA `(.L_x_120) ;  /* 0x0000000000408947 */ /* 0x000fea0003800000 */
[----:B------:R-:W2:Y:S01]  /*6d20*/  LDCU.64 UR8, c[0x4][0x70] ;  /* 0x01000e00ff0877ac */ /* 0x000ea20008000a00 */
[----:B------:R-:W-:Y:S01]  /*6d30*/  MOV R3, 0x0 ;  /* 0x0000000000037802 */ /* 0x000fe20000000f00 */
[----:B------:R-:W-:Y:S02]  /*6d40*/  HFMA2 R12, -RZ, RZ, 0, 5.9604644775390625e-08 ;  /* 0x00000001ff0c7431 */ /* 0x000fe400000001ff */
[----:B------:R-:W-:Y:S02]  /*6d50*/  IMAD.MOV.U32 R8, RZ, RZ, 0x192 ;  /* 0x00000192ff087424 */ /* 0x000fe400078e00ff */
[----:B------:R-:W-:Y:S01]  /*6d60*/  IMAD.MOV.U32 R13, RZ, RZ, RZ ;  /* 0x000000ffff0d7224 */ /* 0x000fe200078e00ff */
[----:B------:R-:W5:Y:S01]  /*6d70*/  LDCU.64 UR6, c[0x4][0x78] ;  /* 0x01000f00ff0677ac */ /* 0x000f620008000a00 */
[----:B------:R-:W1:Y:S01]  /*6d80*/  LDC.64 R2, c[0x4][R3] ;  /* 0x0100000003027b82 */ /* 0x000e620000000a00 */
[----:B------:R-:W3:Y:S01]  /*6d90*/  LDCU.64 UR4, c[0x4][0x10] ;  /* 0x01000200ff0477ac */ /* 0x000ee20008000a00 */
[----:B--2---:R-:W-:Y:S01]  /*6da0*/  MOV R5, UR9 ;  /* 0x0000000900057c02 */ /* 0x004fe20008000f00 */
[----:B------:R-:W-:Y:S01]  /*6db0*/  IMAD.U32 R4, RZ, RZ, UR8 ;  /* 0x00000008ff047e24 */ /* 0x000fe2000f8e00ff */
[----:B-----5:R-:W-:Y:S01]  /*6dc0*/  MOV R7, UR7 ;  /* 0x0000000700077c02 */ /* 0x020fe20008000f00 */
[----:B------:R-:W-:Y:S01]  /*6dd0*/  IMAD.U32 R6, RZ, RZ, UR6 ;  /* 0x00000006ff067e24 */ /* 0x000fe2000f8e00ff */
[----:B---3--:R-:W-:Y:S01]  /*6de0*/  MOV R11, UR5 ;  /* 0x00000005000b7c02 */ /* 0x008fe20008000f00 */
[----:B------:R-:W-:Y:S02]  /*6df0*/  IMAD.U32 R10, RZ, RZ, UR4 ;  /* 0x00000004ff0a7e24 */ /* 0x000fe4000f8e00ff */
[----:B------:R-:W-:Y:S07]  /*6e00*/  LEPC R20, `(.L_x_120) ;  /* 0x000000001014794e */ /* 0x000fee0000000000 */
[----:B-1--4-:R-:W-:Y:S05]  /*6e10*/  CALL.ABS.NOINC R2 ;  /* 0x0000000002007343 */ /* 0x012fea0003c00000 */
.L_x_120:
[----:B------:R-:W-:Y:S01]  /*6e20*/  ISETP.NE.AND P0, PT, R109, RZ, PT ;  /* 0x000000ff6d00720c */ /* 0x000fe20003f05270 */
[----:B------:R-:W-:Y:S05]  /*6e30*/  WARPSYNC.ALL ;  /* 0x0000000000007948 */ /* 0x000fea0003800000 */
[----:B------:R-:W-:Y:S01]  /*6e40*/  R2UR UR4, R48 ;  /* 0x00000000300472ca */ /* 0x000fe200000e0000 */
[----:B------:R-:W-:Y:S01]  /*6e50*/  BSSY.RECONVERGENT B0, `(.L_x_121) ;  /* 0x000009f000007945 */ /* 0x000fe20003800200 */
[-C--:B---3--:R-:W-:Y:S02]  /*6e60*/  F2FP.F16.E4M3.UNPACK_B R51, R80.reuse ;  /* 0x00000050ff33723e */ /* 0x088fe400020006ff */
[----:B------:R-:W-:Y:S02]  /*6e70*/  F2FP.F16.E4M3.UNPACK_B R80, R80.H1 ;  /* 0x00000050ff50723e */ /* 0x000fe400030006ff */
[-C--:B------:R-:W-:Y:S01]  /*6e80*/  F2FP.F16.E4M3.UNPACK_B R55, R81.reuse ;  /* 0x00000051ff37723e */ /* 0x080fe200020006ff */
[--C-:B------:R-:W-:Y:S01]  /*6e90*/  HADD2.F32 R50, -RZ, R51.reuse.H0_H0 ;  /* 0x20000033ff327230 */ /* 0x100fe20000004100 */
[----:B------:R-:W-:Y:S01]  /*6ea0*/  F2FP.F16.E4M3.UNPACK_B R81, R81.H1 ;  /* 0x00000051ff51723e */ /* 0x000fe200030006ff */
[----:B------:R-:W-:Y:S01]  /*6eb0*/  HADD2.F32 R52, -RZ, R51.H1_H1 ;  /* 0x30000033ff347230 */ /* 0x000fe20000004100 */
[-C--:B------:R-:W-:Y:S01]  /*6ec0*/  F2FP.F16.E4M3.UNPACK_B R59, R82.reuse ;  /* 0x00000052ff3b723e */ /* 0x080fe200020006ff */
[--C-:B------:R-:W-:Y:S01]  /*6ed0*/  HADD2.F32 R51, -RZ, R80.reuse.H0_H0 ;  /* 0x20000050ff337230 */ /* 0x100fe20000004100 */
[----:B------:R-:W-:Y:S01]  /*6ee0*/  F2FP.F16.E4M3.UNPACK_B R82, R82.H1 ;  /* 0x00000052ff52723e */ /* 0x000fe200030006ff */
[----:B------:R-:W2:Y:S01]  /*6ef0*/  LDTM.x32 R4, tmem[UR4+0x20] ;  /* 0x00002004000479ee */ /* 0x000ea200082c0000 */
[----:B------:R-:W-:Y:S01]  /*6f00*/  NOP ;  /* 0x0000000000007918 */ /* 0x000fe20000000000 */
[----:B------:R-:W-:Y:S01]  /*6f10*/  IADD3 R111, PT, PT, R111, 0xc0, RZ ;  /* 0x000000c06f6f7810 */ /* 0x000fe20007ffe0ff */
[--C-:B------:R-:W-:Y:S01]  /*6f20*/  HADD2.F32 R53, -RZ, R55.reuse.H0_H0 ;  /* 0x20000037ff357230 */ /* 0x100fe20000004100 */
[----:B------:R-:W-:Y:S01]  /*6f30*/  F2FP.F16.E4M3.UNPACK_B R63, R83 ;  /* 0x00000053ff3f723e */ /* 0x000fe200020006ff */
[----:B------:R-:W-:Y:S01]  /*6f40*/  HADD2.F32 R56, -RZ, R55.H1_H1 ;  /* 0x30000037ff387230 */ /* 0x000fe20000004100 */
[----:B------:R-:W-:Y:S01]  /*6f50*/  LOP3.LUT R111, R111, 0xfefffff8, RZ, 0xc0, !PT ;  /* 0xfefffff86f6f7812 */ /* 0x000fe200078ec0ff */
[--C-:B------:R-:W-:Y:S01]  /*6f60*/  HADD2.F32 R57, -RZ, R59.reuse.H0_H0 ;  /* 0x2000003bff397230 */ /* 0x100fe20000004100 */
[----:B----4-:R-:W-:Y:S01]  /*6f70*/  F2FP.F16.E4M3.UNPACK_B R67, R84 ;  /* 0x00000054ff43723e */ /* 0x010fe200020006ff */
[----:B------:R-:W-:Y:S01]  /*6f80*/  HADD2.F32 R60, -RZ, R59.H1_H1 ;  /* 0x3000003bff3c7230 */ /* 0x000fe20000004100 */
[----:B--2---:R2:W-:Y:S01]  /*6f90*/  SYNCS.ARRIVE.TRANS64.RED.A1T0 RZ, [R111+URZ], RZ ;  /* 0x000000ff6fff79a7 */ /* 0x0045e200081004ff */
[--C-:B------:R-:W-:Y:S01]  /*6fa0*/  HADD2.F32 R61, -RZ, R63.reuse.H0_H0 ;  /* 0x2000003fff3d7230 */ /* 0x100fe20000004100 */
[----:B------:R-:W-:Y:S01]  /*6fb0*/  F2FP.F16.E4M3.UNPACK_B R71, R85 ;  /* 0x00000055ff47723e */ /* 0x000fe200020006ff */
[----:B------:R-:W-:Y:S01]  /*6fc0*/  HADD2.F32 R64, -RZ, R63.H1_H1 ;  /* 0x3000003fff407230 */ /* 0x000fe20000004100 */
[----:B------:R-:W-:Y:S01]  /*6fd0*/  F2FP.F16.E4M3.UNPACK_B R75, R86 ;  /* 0x00000056ff4b723e */ /* 0x000fe200020006ff */
[--C-:B------:R-:W-:Y:S01]  /*6fe0*/  HADD2.F32 R65, -RZ, R67.reuse.H0_H0 ;  /* 0x20000043ff417230 */ /* 0x100fe20000004100 */
[----:B------:R-:W-:Y:S01]  /*6ff0*/  F2FP.F16.E4M3.UNPACK_B R79, R87 ;  /* 0x00000057ff4f723e */ /* 0x000fe200020006ff */
[----:B------:R-:W-:Y:S01]  /*7000*/  HADD2.F32 R68, -RZ, R67.H1_H1 ;  /* 0x30000043ff447230 */ /* 0x000fe20000004100 */
[----:B------:R-:W-:Y:S01]  /*7010*/  F2FP.F16.E4M3.UNPACK_B R83, R83.H1 ;  /* 0x00000053ff53723e */ /* 0x000fe200030006ff */
[--C-:B------:R-:W-:Y:S01]  /*7020*/  HADD2.F32 R69, -RZ, R71.reuse.H0_H0 ;  /* 0x20000047ff457230 */ /* 0x100fe20000004100 */
[----:B------:R-:W-:Y:S01]  /*7030*/  F2FP.F16.E4M3.UNPACK_B R84, R84.H1 ;  /* 0x00000054ff54723e */ /* 0x000fe200030006ff */
[----:B------:R-:W-:Y:S01]  /*7040*/  HADD2.F32 R71, -RZ, R71.H1_H1 ;  /* 0x30000047ff477230 */ /* 0x000fe20000004100 */
[----:B------:R-:W-:Y:S01]  /*7050*/  F2FP.F16.E4M3.UNPACK_B R85, R85.H1 ;  /* 0x00000055ff55723e */ /* 0x000fe200030006ff */
[--C-:B------:R-:W-:Y:S02]  /*7060*/  HADD2.F32 R73, -RZ, R75.reuse.H0_H0 ;  /* 0x2000004bff497230 */ /* 0x100fe40000004100 */
[C---:B------:R-:W-:Y:S01]  /*7070*/  FMUL R4, R46.reuse, R4 ;  /* 0x000000042e047220 */ /* 0x040fe20000400000 */
        /* <DEDUP_REMOVED lines=16> */
[--C-:B------:R-:W-:Y:S02]  /*7180*/  HADD2.F32 R77, -RZ, R79.reuse.H0_H0 ;  /* 0x2000004fff4d7230 */ /* 0x100fe40000004100 */
[C---:B------:R-:W-:Y:S01]  /*7190*/  FMUL R28, R46.reuse, R32 ;  /* 0x000000202e1c7220 */ /* 0x040fe20000400000 */
[C---:B------:R-:W-:Y:S01]  /*71a0*/  FMUL R29, R46.reuse, R33 ;  /* 0x000000212e1d7220 */ /* 0x040fe20000400000 */
[----:B------:R-:W-:Y:S02]  /*71b0*/  HADD2.F32 R54, -RZ, R80.H1_H1 ;  /* 0x30000050ff367230 */ /* 0x000fe40000004100 */
[C---:B------:R-:W-:Y:S01]  /*71c0*/  FMUL R6, R46.reuse, R6 ;  /* 0x000000062e067220 */ /* 0x040fe20000400000 */
[----:B------:R-:W-:Y:S02]  /*71d0*/  HADD2.F32 R80, -RZ, R79.H1_H1 ;  /* 0x3000004fff507230 */ /* 0x000fe40000004100 */
[C---:B------:R-:W-:Y:S01]  /*71e0*/  FMUL R7, R46.reuse, R7 ;  /* 0x000000072e077220 */ /* 0x040fe20000400000 */
[--C-:B------:R-:W-:Y:S02]  /*71f0*/  HADD2.F32 R55, -RZ, R81.reuse.H0_H0 ;  /* 0x20000051ff377230 */ /* 0x100fe40000004100 */
[C---:B------:R-:W-:Y:S01]  /*7200*/  FFMA R6, R49.reuse, R51, R6 ;  /* 0x0000003331067223 */ /* 0x040fe20000000006 */
[----:B------:R-:W-:Y:S02]  /*7210*/  HADD2.F32 R58, -RZ, R81.H1_H1 ;  /* 0x30000051ff3a7230 */ /* 0x000fe40000004100 */
[C---:B------:R-:W-:Y:S01]  /*7220*/  FFMA R7, R49.reuse, R54, R7 ;  /* 0x0000003631077223 */ /* 0x040fe20000000007 */
[C---:B------:R-:W-:Y:S01]  /*7230*/  FFMA R8, R49.reuse, R53, R8 ;  /* 0x0000003531087223 */ /* 0x040fe20000000008 */
[----:B------:R-:W-:Y:S01]  /*7240*/  FFMA R9, R49, R56, R9 ;  /* 0x0000003831097223 */ /* 0x000fe20000000009 */
[C---:B------:R-:W-:Y:S01]  /*7250*/  FMUL R10, R46.reuse, R10 ;  /* 0x0000000a2e0a7220 */ /* 0x040fe20000400000 */
[C---:B------:R-:W-:Y:S01]  /*7260*/  FMUL R11, R46.reuse, R11 ;  /* 0x0000000b2e0b7220 */ /* 0x040fe20000400000 */
[--C-:B------:R-:W-:Y:S01]  /*7270*/  HADD2.F32 R59, -RZ, R82.reuse.H0_H0 ;  /* 0x20000052ff3b7230 */ /* 0x100fe20000004100 */
[----:B-1----:R-:W-:Y:S01]  /*7280*/  F2FP.SATFINITE.E4M3.F32.PACK_AB_MERGE_C R116, R7, R6, RZ ;  /* 0x000000060774723e */ /* 0x002fe200048070ff */
[C---:B------:R-:W-:Y:S01]  /*7290*/  FFMA R10, R49.reuse, R55, R10 ;  /* 0x00000037310a7223 */ /* 0x040fe2000000000a */
[C---:B------:R-:W-:Y:S01]  /*72a0*/  FFMA R11, R49.reuse, R58, R11 ;  /* 0x0000003a310b7223 */ /* 0x040fe2000000000b */
[C---:B------:R-:W-:Y:S01]  /*72b0*/  FFMA R12, R49.reuse, R57, R12 ;  /* 0x00000039310c7223 */ /* 0x040fe2000000000c */
[----:B------:R-:W-:Y:S01]  /*72c0*/  F2FP.F16.E4M3.UNPACK_B R86, R86.H1 ;  /* 0x00000056ff56723e */ /* 0x000fe200030006ff */
[----:B------:R-:W-:Y:S01]  /*72d0*/  FFMA R13, R49, R60, R13 ;  /* 0x0000003c310d7223 */ /* 0x000fe2000000000d */
[----:B------:R-:W-:Y:S01]  /*72e0*/  F2FP.SATFINITE.E4M3.F32.PACK_AB_MERGE_C R116, R5, R4, R116 ;  /* 0x000000040574723e */ /* 0x000fe20004807074 */
[----:B------:R-:W-:Y:S01]  /*72f0*/  HADD2.F32 R62, -RZ, R82.H1_H1 ;  /* 0x30000052ff3e7230 */ /* 0x000fe20000004100 */
[----:B------:R-:W-:Y:S01]  /*7300*/  F2FP.SATFINITE.E4M3.F32.PACK_AB_MERGE_C R117, R11, R10, RZ ;  /* 0x0000000a0b75723e */ /* 0x000fe200048070ff */
[C---:B------:R-:W-:Y:S01]  /*7310*/  FMUL R14, R46.reuse, R14 ;  /* 0x0000000e2e0e7220 */ /* 0x040fe20000400000 */
[C---:B------:R-:W-:Y:S01]  /*7320*/  FMUL R15, R46.reuse, R15 ;  /* 0x0000000f2e0f7220 */ /* 0x040fe20000400000 */
[--C-:B------:R-:W-:Y:S01]  /*7330*/  HADD2.F32 R63, -RZ, R83.reuse.H0_H0 ;  /* 0x20000053ff3f7230 */ /* 0x100fe20000004100 */
[----:B------:R-:W-:Y:S01]  /*7340*/  F2FP.SATFINITE.E4M3.F32.PACK_AB_MERGE_C R117, R9, R8, R117 ;  /* 0x000000080975723e */ /* 0x000fe20004807075 */
[C---:B------:R-:W-:Y:S01]  /*7350*/  FFMA R14, R49.reuse, R59, R14 ;  /* 0x0000003b310e7223 */ /* 0x040fe2000000000e */
[C---:B------:R-:W-:Y:S01]  /*7360*/  FFMA R15, R49.reuse, R62, R15 ;  /* 0x0000003e310f7223 */ /* 0x040fe2000000000f */
[C---:B------:R-:W-:Y:S01]  /*7370*/  FFMA R16, R49.reuse, R61, R16 ;  /* 0x0000003d31107223 */ /* 0x040fe20000000010 */
[C---:B------:R-:W-:Y:S01]  /*7380*/  FFMA R17, R49.reuse, R64, R17 ;  /* 0x0000004031117223 */ /* 0x040fe20000000011 */
[----:B------:R-:W-:Y:S02]  /*7390*/  HADD2.F32 R66, -RZ, R83.H1_H1 ;  /* 0x30000053ff427230 */ /* 0x000fe40000004100 */
[C---:B------:R-:W-:Y:S01]  /*73a0*/  FMUL R18, R46.reuse, R18 ;  /* 0x000000122e127220 */ /* 0x040fe20000400000 */
[C---:B------:R-:W-:Y:S01]  /*73b0*/  FMUL R19, R46.reuse, R19 ;  /* 0x000000132e137220 */ /* 0x040fe20000400000 */
[--C-:B------:R-:W-:Y:S02]  /*73c0*/  HADD2.F32 R67, -RZ, R84.reuse.H0_H0 ;  /* 0x20000054ff437230 */ /* 0x100fe40000004100 */
[C---:B------:R-:W-:Y:S01]  /*73d0*/  FMUL R22, R46.reuse, R22 ;  /* 0x000000162e167220 */ /* 0x040fe20000400000 */
[C---:B------:R-:W-:Y:S01]  /*73e0*/  FFMA R18, R49.reuse, R63, R18 ;  /* 0x0000003f31127223 */ /* 0x040fe20000000012 */
[----:B------:R-:W-:Y:S02]  /*73f0*/  HADD2.F32 R70, -RZ, R84.H1_H1 ;  /* 0x30000054ff467230 */ /* 0x000fe40000004100 */
        /* <DEDUP_REMOVED lines=11> */
[----:B------:R-:W-:Y:S01]  /*74b0*/  F2FP.F16.E4M3.UNPACK_B R87, R87.H1 ;  /* 0x00000057ff57723e */ /* 0x000fe200030006ff */
        /* <DEDUP_REMOVED lines=16> */
[----:B------:R-:W-:Y:S01]  /*75c0*/  FFMA R28, R49, R77, R28 ;  /* 0x0000004d311c7223 */ /* 0x000fe2000000001c */
[----:B------:R-:W-:Y:S01]  /*75d0*/  F2FP.SATFINITE.E4M3.F32.PACK_AB_MERGE_C R119, R19, R18, RZ ;  /* 0x000000121377723e */ /* 0x000fe200048070ff */
        /* <DEDUP_REMOVED lines=14> */
[----:B--2---:R-:W-:Y:S03]  /*76c0*/  IADD3 R111, PT, PT, R44, 0x1, RZ ;  /* 0x000000012c6f7810 */ /* 0x004fe60007ffe0ff */
        /* <DEDUP_REMOVED lines=9> */
[----:B------:R-:W-:Y:S02]  /*7760*/  UIADD3 UR12, UP0, UPT, UR52, 0x680, URZ ;  /* 0x00000680340c7890 */ /* 0x000fe4000ff1e0ff */
[----:B------:R-:W-:Y:S02]  /*7770*/  UIADD3 UR9, UPT, UPT, UR41, 0x20, URZ ;  /* 0x0000002029097890 */ /* 0x000fe4000fffe0ff */
[----:B------:R-:W-:Y:S02]  /*7780*/  UIADD3 UR8, UPT, UPT, UR49, 0x3200, URZ ;  /* 0x0000320031087890 */ /* 0x000fe4000fffe0ff */
[----:B------:R-:W-:Y:S01]  /*7790*/  UIADD3.X UR13, UPT, UPT, URZ, UR53, URZ, UP0, !UPT ;  /* 0x00000035ff0d7290 */ /* 0x000fe200087fe4ff */
[----:B------:R-:W-:Y:S01]  /*77a0*/  UMOV UR10, UR42 ;  /* 0x0000002a000a7c82 */ /* 0x000fe20008000000 */
[----:B------:R-:W-:Y:S01]  /*77b0*/  UMOV UR11, UR36 ;  /* 0x00000024000b7c82 */ /* 0x000fe20008000000 */
[----:B------:R-:W-:Y:S02]  /*77c0*/  UIADD3 UR5, UPT, UPT, UR41, 0x60, URZ ;  /* 0x0000006029057890 */ /* 0x000fe4000fffe0ff */
[----:B------:R-:W-:Y:S01]  /*77d0*/  UIADD3 UR4, UPT, UPT, UR49, 0x3a00, URZ ;  /* 0x00003a0031047890 */ /* 0x000fe2000fffe0ff */
[----:B------:R-:W-:Y:S03]  /*77e0*/  UMOV UR6, UR42 ;  /* 0x0000002a00067c82 */ /* 0x000fe60008000000 */
[----:B------:R2:W-:Y:S01]  /*77f0*/  UTMASTG.3D [UR8], [UR12] ;  /* 0x000000080c0073b5 */ /* 0x0005e20008010000 */
[----:B------:R-:W-:Y:S04]  /*7800*/  UMOV UR7, UR36 ;  /* 0x0000002400077c82 */ /* 0x000fe80008000000 */
[----:B------:R2:W-:Y:S01]  /*7810*/  UTMASTG.3D [UR4], [UR12] ;  /* 0x000000040c0073b5 */ /* 0x0005e20008010000 */
[----:B------:R0:W-:Y:S01]  /*7820*/  UTMACMDFLUSH ;  /* 0x00000000000079b7 */ /* 0x0001e20000000000 */
[----:B--2---:R-:W-:Y:S04]  /*7830*/  DEPBAR.LE SB0, 0x1 ;  /* 0x000080400000791a */ /* 0x004fe80000000000 */
.L_x_122:
[----:B------:R-:W-:Y:S05]  /*7840*/  BSYNC.RECONVERGENT B0 ;  /* 0x0000000000007941 */ /* 0x000fea0003800200 */
.L_x_121:
[----:B------:R-:W-:Y:S01]  /*7850*/  BAR.SYNC.DEFER_BLOCKING 0x1, 0x80 ;  /* 0x0042000000007b1d */ /* 0x000fe20000010000 */
[----:B------:R-:W-:Y:S01]  /*7860*/  ISETP.NE.AND P2, PT, R110, RZ, PT ;  /* 0x000000ff6e00720c */ /* 0x000fe20003f45270 */
[----:B------:R-:W-:Y:S01]  /*7870*/  IMAD.IADD R20, R43, 0x1, R94 ;  /* 0x000000012b147824 */ /* 0x000fe200078e025e */
[----:B------:R-:W-:Y:S01]  /*7880*/  ISETP.NE.AND P0, PT, R112, 0x2, PT ;  /* 0x000000027000780c */ /* 0x000fe20003f05270 */
[----:B------:R-:W-:Y:S01]  /*7890*/  IMAD.IADD R21, R45, 0x1, R96 ;  /* 0x000000012d157824 */ /* 0x000fe200078e0260 */
[----:B------:R-:W-:Y:S02]  /*78a0*/  ISETP.NE.AND P1, PT, R111, 0x4, PT ;  /* 0x000000046f00780c */ /* 0x000fe40003f25270 */
[----:B------:R-:W-:Y:S02]  /*78b0*/  SEL R3, RZ, 0x1, P0 ;  /* 0x00000001ff037807 */ /* 0x000fe40000000000 */
[----:B------:R-:W-:Y:S02]  /*78c0*/  SEL R0, RZ, 0x1, P1 ;  /* 0x00000001ff007807 */ /* 0x000fe40000800000 */
[----:B------:R-:W-:Y:S02]  /*78d0*/  LOP3.LUT R106, R106, R3, RZ, 0x3c, !PT ;  /* 0x000000036a6a7212 */ /* 0x000fe400078e3cff */
[----:B------:R-:W-:Y:S02]  /*78e0*/  LOP3.LUT R107, R107, R0, RZ, 0x3c, !PT ;  /* 0x000000006b6b7212 */ /* 0x000fe400078e3cff */
[----:B------:R-:W-:Y:S02]  /*78f0*/  @P2 R2UR UR36, R103 ;  /* 0x00000000672422ca */ /* 0x000fe400000e0000 */
[----:B------:R-:W-:Y:S02]  /*7900*/  SEL R112, R112, RZ, P0 ;  /* 0x000000ff70707207 */ /* 0x000fe40000000000 */
[----:B------:R-:W-:Y:S01]  /*7910*/  SEL R44, R111, RZ, P1 ;  /* 0x000000ff6f2c7207 */ /* 0x000fe20000800000 */
[----:B------:R-:W-:Y:S10]  /*7920*/  @P2 BRA `(.L_x_123) ;  /* 0xffffffd400dc2947 */ /* 0x000ff4000383ffff */
[----:B------:R-:W-:Y:S05]  /*7930*/  EXIT ;  /* 0x000000000000794d */ /* 0x000fea0003800000 */
.L_x_24:
[----:B--2---:R2:W4:Y:S02]  /*7940*/  SYNCS.PHASECHK.TRANS64.TRYWAIT P0, [R3+URZ+0xf0], R2 ;  /* 0x0000f002030075a7 */ /* 0x00452400080011ff */
[----:B----4-:R-:W-:Y:S05]  /*7950*/  @!P0 NANOSLEEP.SYNCS 0x989680 ;  /* 0x009896800000895d */ /* 0x010fea0003900000 */
[----:B------:R-:W4:Y:S02]  /*7960*/  @!P0 SYNCS.PHASECHK.TRANS64 P0, [R3+URZ+0xf0], R2 ;  /* 0x0000f002030085a7 */ /* 0x000f2400080010ff */
[----:B----4-:R-:W-:Y:S05]  /*7970*/  @!P0 BRA `(.L_x_24) ;  /* 0xfffffffc00f08947 */ /* 0x010fea000383ffff */
[----:B------:R-:W-:Y:S05]  /*7980*/  BRA `(.L_x_124) ;  /* 0xffffff9c00987947 */ /* 0x000fea000383ffff */
.L_x_27:
[----:B-1----:R-:W-:-:S07]  /*7990*/  MOV R2, UR33 ;  /* 0x0000002100027c02 */ /* 0x002fce0008000f00 */
.L_x_125:
[----:B-1----:R1:W2:Y:S02]  /*79a0*/  SYNCS.PHASECHK.TRANS64.TRYWAIT P0, [R2+URZ+0x28], R5 ;  /* 0x00002805020075a7 */ /* 0x0022a400080011ff */
[----:B--2---:R-:W-:Y:S05]  /*79b0*/  @!P0 NANOSLEEP.SYNCS 0x989680 ;  /* 0x009896800000895d */ /* 0x004fea0003900000 */
[----:B------:R-:W2:Y:S02]  /*79c0*/  @!P0 SYNCS.PHASECHK.TRANS64 P0, [R2+URZ+0x28], R5 ;  /* 0x00002805020085a7 */ /* 0x000ea400080010ff */
[----:B--2---:R-:W-:Y:S05]  /*79d0*/  @!P0 BRA `(.L_x_125) ;  /* 0xfffffffc00f08947 */ /* 0x004fea000383ffff */
[----:B------:R-:W-:Y:S05]  /*79e0*/  BRA `(.L_x_26) ;  /* 0xffffff9c00fc7947 */ /* 0x000fea000383ffff */
.L_x_34:
[----:B-1----:R-:W-:-:S07]  /*79f0*/  MOV R2, UR17 ;  /* 0x0000001100027c02 */ /* 0x002fce0008000f00 */
.L_x_126:
[----:B-1----:R1:W2:Y:S02]  /*7a00*/  SYNCS.PHASECHK.TRANS64.TRYWAIT P0, [R2+URZ+0x28], R5 ;  /* 0x00002805020075a7 */ /* 0x0022a400080011ff */
[----:B--2---:R-:W-:Y:S05]  /*7a10*/  @!P0 NANOSLEEP.SYNCS 0x989680 ;  /* 0x009896800000895d */ /* 0x004fea0003900000 */
[----:B------:R-:W2:Y:S02]  /*7a20*/  @!P0 SYNCS.PHASECHK.TRANS64 P0, [R2+URZ+0x28], R5 ;  /* 0x00002805020085a7 */ /* 0x000ea400080010ff */
[----:B--2---:R-:W-:Y:S05]  /*7a30*/  @!P0 BRA `(.L_x_126) ;  /* 0xfffffffc00f08947 */ /* 0x004fea000383ffff */
[----:B------:R-:W-:Y:S05]  /*7a40*/  BRA `(.L_x_33) ;  /* 0xffffffa000b47947 */ /* 0x000fea000383ffff */
.L_x_39:
[----:B-1----:R1:W2:Y:S02]  /*7a50*/  SYNCS.PHASECHK.TRANS64.TRYWAIT P0, [R2+URZ+0x80], R3 ;  /* 0x00008003020075a7 */ /* 0x0022a400080011ff */
[----:B--2---:R-:W-:Y:S05]  /*7a60*/  @!P0 NANOSLEEP.SYNCS 0x989680 ;  /* 0x009896800000895d */ /* 0x004fea0003900000 */
[----:B------:R-:W2:Y:S02]  /*7a70*/  @!P0 SYNCS.PHASECHK.TRANS64 P0, [R2+URZ+0x80], R3 ;  /* 0x00008003020085a7 */ /* 0x000ea400080010ff */
[----:B--2---:R-:W-:Y:S05]  /*7a80*/  @!P0 BRA `(.L_x_39) ;  /* 0xfffffffc00f08947 */ /* 0x004fea000383ffff */
[----:B------:R-:W-:Y:S05]  /*7a90*/  BRA `(.L_x_127) ;  /* 0xffffffa400547947 */ /* 0x000fea000383ffff */
.L_x_43:
[----:B---3--:R-:W-:-:S07]  /*7aa0*/  MOV R0, UR4 ;  /* 0x0000000400007c02 */ /* 0x008fce0008000f00 */
.L_x_128:
[----:B-1----:R1:W2:Y:S02]  /*7ab0*/  SYNCS.PHASECHK.TRANS64.TRYWAIT P0, [R0+URZ], R3 ;  /* 0x00000003000075a7 */ /* 0x0022a400080011ff */
[----:B--2---:R-:W-:Y:S05]  /*7ac0*/  @!P0 NANOSLEEP.SYNCS 0x989680 ;  /* 0x009896800000895d */ /* 0x004fea0003900000 */
[----:B------:R-:W2:Y:S02]  /*7ad0*/  @!P0 SYNCS.PHASECHK.TRANS64 P0, [R0+URZ], R3 ;  /* 0x00000003000085a7 */ /* 0x000ea400080010ff */
[----:B--2---:R-:W-:Y:S05]  /*7ae0*/  @!P0 BRA `(.L_x_128) ;  /* 0xfffffffc00f08947 */ /* 0x004fea000383ffff */
[----:B------:R-:W-:Y:S05]  /*7af0*/  BRA `(.L_x_129) ;  /* 0xffffffa800c47947 */ /* 0x000fea000383ffff */
.L_x_44:
[----:B---3--:R-:W-:-:S07]  /*7b00*/  MOV R0, UR4 ;  /* 0x0000000400007c02 */ /* 0x008fce0008000f00 */
.L_x_130:
[----:B-1----:R1:W2:Y:S02]  /*7b10*/  SYNCS.PHASECHK.TRANS64.TRYWAIT P0, [R0+URZ], R3 ;  /* 0x00000003000075a7 */ /* 0x0022a400080011ff */
[----:B--2---:R-:W-:Y:S05]  /*7b20*/  @!P0 NANOSLEEP.SYNCS 0x989680 ;  /* 0x009896800000895d */ /* 0x004fea0003900000 */
[----:B------:R-:W2:Y:S02]  /*7b30*/  @!P0 SYNCS.PHASECHK.TRANS64 P0, [R0+URZ], R3 ;  /* 0x00000003000085a7 */ /* 0x000ea400080010ff */
[----:B--2---:R-:W-:Y:S05]  /*7b40*/  @!P0 BRA `(.L_x_130) ;  /* 0xfffffffc00f08947 */ /* 0x004fea000383ffff */
[----:B------:R-:W-:Y:S05]  /*7b50*/  BRA `(.L_x_131) ;  /* 0xffffffa800d07947 */ /* 0x000fea000383ffff */
.L_x_45:
[----:B---3--:R-:W-:-:S07]  /*7b60*/  MOV R0, UR4 ;  /* 0x0000000400007c02 */ /* 0x008fce0008000f00 */
.L_x_132:
[----:B-1----:R1:W2:Y:S02]  /*7b70*/  SYNCS.PHASECHK.TRANS64.TRYWAIT P0, [R0+URZ], R3 ;  /* 0x00000003000075a7 */ /* 0x0022a400080011ff */
[----:B--2---:R-:W-:Y:S05]  /*7b80*/  @!P0 NANOSLEEP.SYNCS 0x989680 ;  /* 0x009896800000895d */ /* 0x004fea0003900000 */
[----:B------:R-:W2:Y:S02]  /*7b90*/  @!P0 SYNCS.PHASECHK.TRANS64 P0, [R0+URZ], R3 ;  /* 0x00000003000085a7 */ /* 0x000ea400080010ff */
[----:B--2---:R-:W-:Y:S05]  /*7ba0*/  @!P0 BRA `(.L_x_132) ;  /* 0xfffffffc00f08947 */ /* 0x004fea000383ffff */
[----:B------:R-:W-:Y:S05]  /*7bb0*/  BRA `(.L_x_133) ;  /* 0xffffffa800dc7947 */ /* 0x000fea000383ffff */
.L_x_46:
[----:B---3--:R-:W-:-:S07]  /*7bc0*/  MOV R0, UR4 ;  /* 0x0000000400007c02 */ /* 0x008fce0008000f00 */
.L_x_134:
[----:B-1----:R1:W2:Y:S02]  /*7bd0*/  SYNCS.PHASECHK.TRANS64.TRYWAIT P0, [R0+URZ], R3 ;  /* 0x00000003000075a7 */ /* 0x0022a400080011ff */
[----:B--2---:R-:W-:Y:S05]  /*7be0*/  @!P0 NANOSLEEP.SYNCS 0x989680 ;  /* 0x009896800000895d */ /* 0x004fea0003900000 */
[----:B------:R-:W2:Y:S02]  /*7bf0*/  @!P0 SYNCS.PHASECHK.TRANS64 P0, [R0+URZ], R3 ;  /* 0x00000003000085a7 */ /* 0x000ea400080010ff */
[----:B--2---:R-:W-:Y:S05]  /*7c00*/  @!P0 BRA `(.L_x_134) ;  /* 0xfffffffc00f08947 */ /* 0x004fea000383ffff */
[----:B------:R-:W-:Y:S05]  /*7c10*/  BRA `(.L_x_135) ;  /* 0xffffffa800e87947 */ /* 0x000fea000383ffff */
.L_x_49:
[----:B-1----:R1:W2:Y:S02]  /*7c20*/  SYNCS.PHASECHK.TRANS64.TRYWAIT P0, [R0+URZ+0xe0], R5 ;  /* 0x0000e005000075a7 */ /* 0x0022a400080011ff */
[----:B--2---:R-:W-:Y:S05]  /*7c30*/  @!P0 NANOSLEEP.SYNCS 0x989680 ;  /* 0x009896800000895d */ /* 0x004fea0003900000 */
[----:B------:R-:W2:Y:S02]  /*7c40*/  @!P0 SYNCS.PHASECHK.TRANS64 P0, [R0+URZ+0xe0], R5 ;  /* 0x0000e005000085a7 */ /* 0x000ea400080010ff */
[----:B--2---:R-:W-:Y:S05]  /*7c50*/  @!P0 BRA `(.L_x_49) ;  /* 0xfffffffc00f08947 */ /* 0x004fea000383ffff */
[----:B------:R-:W-:Y:S05]  /*7c60*/  BRA `(.L_x_136) ;  /* 0xffffffac00487947 */ /* 0x000fea000383ffff */
.L_x_50:
[----:B------:R-:W-:-:S07]  /*7c70*/  MOV R0, UR5 ;  /* 0x0000000500007c02 */ /* 0x000fce0008000f00 */
.L_x_137:
[----:B-1----:R1:W2:Y:S02]  /*7c80*/  SYNCS.PHASECHK.TRANS64.TRYWAIT P0, [R0+URZ+0x90], R7 ;  /* 0x00009007000075a7 */ /* 0x0022a400080011ff */
[----:B--2---:R-:W-:Y:S05]  /*7c90*/  @!P0 NANOSLEEP.SYNCS 0x989680 ;  /* 0x009896800000895d */ /* 0x004fea0003900000 */
[----:B------:R-:W2:Y:S02]  /*7ca0*/  @!P0 SYNCS.PHASECHK.TRANS64 P0, [R0+URZ+0x90], R7 ;  /* 0x00009007000085a7 */ /* 0x000ea400080010ff */
[----:B--2---:R-:W-:Y:S05]  /*7cb0*/  @!P0 BRA `(.L_x_137) ;  /* 0xfffffffc00f08947 */ /* 0x004fea000383ffff */
[----:B------:R-:W-:Y:S05]  /*7cc0*/  BRA `(.L_x_138) ;  /* 0xffffffac00587947 */ /* 0x000fea000383ffff */
.L_x_51:
[----:B-1----:R1:W2:Y:S02]  /*7cd0*/  SYNCS.PHASECHK.TRANS64.TRYWAIT P1, [R0+URZ+0x80], R5 ;  /* 0x00008005000075a7 */ /* 0x0022a400080211ff */
[----:B--2---:R-:W-:Y:S05]  /*7ce0*/  @!P1 NANOSLEEP.SYNCS 0x989680 ;  /* 0x009896800000995d */ /* 0x004fea0003900000 */
[----:B------:R-:W2:Y:S02]  /*7cf0*/  @!P1 SYNCS.PHASECHK.TRANS64 P1, [R0+URZ+0x80], R5 ;  /* 0x00008005000095a7 */ /* 0x000ea400080210ff */
[----:B--2---:R-:W-:Y:S05]  /*7d00*/  @!P1 BRA `(.L_x_51) ;  /* 0xfffffffc00f09947 */ /* 0x004fea000383ffff */
[----:B------:R-:W-:Y:S05]  /*7d10*/  BRA `(.L_x_139) ;  /* 0xffffffac00887947 */ /* 0x000fea000383ffff */
.L_x_54:
[----:B------:R-:W-:-:S07]  /*7d20*/  MOV R0, UR5 ;  /* 0x0000000500007c02 */ /* 0x000fce0008000f00 */
.L_x_140:
[----:B-1----:R1:W2:Y:S02]  /*7d30*/  SYNCS.PHASECHK.TRANS64.TRYWAIT P0, [R0+URZ+0x90], R3 ;  /* 0x00009003000075a7 */ /* 0x0022a400080011ff */
[----:B--2---:R-:W-:Y:S05]  /*7d40*/  @!P0 NANOSLEEP.SYNCS 0x989680 ;  /* 0x009896800000895d */ /* 0x004fea0003900000 */
[----:B------:R-:W2:Y:S02]  /*7d50*/  @!P0 SYNCS.PHASECHK.TRANS64 P0, [R0+URZ+0x90], R3 ;  /* 0x00009003000085a7 */ /* 0x000ea400080010ff */
[----:B--2---:R-:W-:Y:S05]  /*7d60*/  @!P0 BRA `(.L_x_140) ;  /* 0xfffffffc00f08947 */ /* 0x004fea000383ffff */
[----:B------:R-:W-:Y:S05]  /*7d70*/  BRA `(.L_x_53) ;  /* 0xffffffac00dc7947 */ /* 0x000fea000383ffff */
.L_x_63:
[----:B-1----:R-:W-:-:S04]  /*7d80*/  MOV R4, UR6 ;  /* 0x0000000600047c02 */ /* 0x002fc80008000f00 */
[----:B------:R1:W2:Y:S03]  /*7d90*/  SYNCS.PHASECHK.TRANS64.TRYWAIT P0, [R4+URZ+0x8], R5 ;  /* 0x00000805040075a7 */ /* 0x0002a600080011ff */
[----:B--2---:R-:W-:Y:S05]  /*7da0*/  @!P0 NANOSLEEP.SYNCS 0x989680 ;  /* 0x009896800000895d */ /* 0x004fea0003900000 */
[----:B------:R-:W2:Y:S02]  /*7db0*/  @!P0 SYNCS.PHASECHK.TRANS64 P0, [R4+URZ+0x8], R5 ;  /* 0x00000805040085a7 */ /* 0x000ea400080010ff */
[----:B--2---:R-:W-:Y:S05]  /*7dc0*/  @!P0 BRA `(.L_x_63) ;  /* 0xfffffffc00ec8947 */ /* 0x004fea000383ffff */
[----:B------:R-:W-:Y:S05]  /*7dd0*/  BRA `(.L_x_62) ;  /* 0xffffffb000907947 */ /* 0x000fea000383ffff */
.L_x_65:
[----:B------:R-:W-:Y:S01]  /*7de0*/  BSSY B0, `(.L_x_141) ;  /* 0x0000006000007945 */ /* 0x000fe20003800000 */
[----:B------:R-:W-:-:S07]  /*7df0*/  MOV R15, 0xffffffff ;  /* 0xffffffff000f7802 */ /* 0x000fce0000000f00 */
[----:B-1---5:R-:W-:Y:S05]  /*7e00*/  WARPSYNC.COLLECTIVE R15, `(.L_x_142) ;  /* 0x000000000f0c7348 */ /* 0x022fea0003c00000 */
[----:B------:R-:W-:Y:S02]  /*7e10*/  ELECT P6, UR79, PT ;  /* 0x00000000004f782f */ /* 0x000fe400038c0000 */
[----:B------:R-:W-:Y:S01]  /*7e20*/  MOV R14, UR79 ;  /* 0x0000004f000e7c02 */ /* 0x000fe20008000f00 */
[----:B-1---5:R-:W-:Y:S10]  /*7e30*/  ENDCOLLECTIVE ;  /* 0x000000000000791b */ /* 0x022ff40003800000 */
.L_x_142:
[----:B------:R-:W-:Y:S05]  /*7e40*/  BSYNC B0 ;  /* 0x0000000000007941 */ /* 0x000fea0003800000 */
.L_x_141:
[----:B------:R-:W-:Y:S05]  /*7e50*/  BRA `(.L_x_143) ;  /* 0xffffffb000c07947 */ /* 0x000fea000383ffff */
.L_x_67:
[----:B-1----:R-:W-:-:S04]  /*7e60*/  MOV R2, UR6 ;  /* 0x0000000600027c02 */ /* 0x002fc80008000f00 */
[----:B------:R1:W2:Y:S03]  /*7e70*/  SYNCS.PHASECHK.TRANS64.TRYWAIT P0, [R2+URZ+0x8], R3 ;  /* 0x00000803020075a7 */ /* 0x0002a600080011ff */
[----:B--2---:R-:W-:Y:S05]  /*7e80*/  @!P0 NANOSLEEP.SYNCS 0x989680 ;  /* 0x009896800000895d */ /* 0x004fea0003900000 */
[----:B------:R-:W2:Y:S02]  /*7e90*/  @!P0 SYNCS.PHASECHK.TRANS64 P0, [R2+URZ+0x8], R3 ;  /* 0x00000803020085a7 */ /* 0x000ea400080010ff */
[----:B--2---:R-:W-:Y:S05]  /*7ea0*/  @!P0 BRA `(.L_x_67) ;  /* 0xfffffffc00ec8947 */ /* 0x004fea000383ffff */
[----:B------:R-:W-:Y:S05]  /*7eb0*/  BRA `(.L_x_66) ;  /* 0xffffffb000c47947 */ /* 0x000fea000383ffff */
.L_x_68:
[----:B-1----:R1:W2:Y:S02]  /*7ec0*/  SYNCS.PHASECHK.TRANS64.TRYWAIT P0, [R0+URZ+0x80], R5 ;  /* 0x00008005000075a7 */ /* 0x0022a400080011ff */
[----:B--2---:R-:W-:Y:S05]  /*7ed0*/  @!P0 NANOSLEEP.SYNCS 0x989680 ;  /* 0x009896800000895d */ /* 0x004fea0003900000 */
[----:B------:R-:W2:Y:S02]  /*7ee0*/  @!P0 SYNCS.PHASECHK.TRANS64 P0, [R0+URZ+0x80], R5 ;  /* 0x00008005000085a7 */ /* 0x000ea400080010ff */
[----:B--2---:R-:W-:Y:S05]  /*7ef0*/  @!P0 BRA `(.L_x_68) ;  /* 0xfffffffc00f08947 */ /* 0x004fea000383ffff */
[----:B------:R-:W-:Y:S05]  /*7f00*/  BRA `(.L_x_144) ;  /* 0xffffffb400987947 */ /* 0x000fea000383ffff */
.L_x_70:
[----:B------:R-:W-:-:S07]  /*7f10*/  MOV R0, UR11 ;  /* 0x0000000b00007c02 */ /* 0x000fce0008000f00 */
.L_x_145:
[----:B-1----:R1:W2:Y:S02]  /*7f20*/  SYNCS.PHASECHK.TRANS64.TRYWAIT P0, [R0+URZ+0xc0], R5 ;  /* 0x0000c005000075a7 */ /* 0x0022a400080011ff */
[----:B--2---:R-:W-:Y:S05]  /*7f30*/  @!P0 NANOSLEEP.SYNCS 0x989680 ;  /* 0x009896800000895d */ /* 0x004fea0003900000 */
[----:B------:R-:W2:Y:S02]  /*7f40*/  @!P0 SYNCS.PHASECHK.TRANS64 P0, [R0+URZ+0xc0], R5 ;  /* 0x0000c005000085a7 */ /* 0x000ea400080010ff */
[----:B--2---:R-:W-:Y:S05]  /*7f50*/  @!P0 BRA `(.L_x_145) ;  /* 0xfffffffc00f08947 */ /* 0x004fea000383ffff */
[----:B------:R-:W-:Y:S05]  /*7f60*/  BRA `(.L_x_146) ;  /* 0xffffffb400e07947 */ /* 0x000fea000383ffff */
.L_x_73:
[----:B------:R-:W-:Y:S07]  /*7f70*/  MOV R0, UR9 ;  /* 0x0000000900007c02 */ /* 0x000fee0008000f00 */
.L_x_147:
[----:B-1----:R1:W2:Y:S02]  /*7f80*/  SYNCS.PHASECHK.TRANS64.TRYWAIT P0, [R0+URZ], R5 ;  /* 0x00000005000075a7 */ /* 0x0022a400080011ff */
[----:B--2---:R-:W-:Y:S05]  /*7f90*/  @!P0 NANOSLEEP.SYNCS 0x989680 ;  /* 0x009896800000895d */ /* 0x004fea0003900000 */
[----:B------:R-:W2:Y:S02]  /*7fa0*/  @!P0 SYNCS.PHASECHK.TRANS64 P0, [R0+URZ], R5 ;  /* 0x00000005000085a7 */ /* 0x000ea400080010ff */
[----:B--2---:R-:W-:Y:S05]  /*7fb0*/  @!P0 BRA `(.L_x_147) ;  /* 0xfffffffc00f08947 */ /* 0x004fea000383ffff */
[----:B------:R-:W-:Y:S05]  /*7fc0*/  BRA `(.L_x_72) ;  /* 0xffffffb400f87947 */ /* 0x000fea000383ffff */
.L_x_77:
[----:B-1----:R-:W-:-:S07]  /*7fd0*/  MOV R0, UR7 ;  /* 0x0000000700007c02 */ /* 0x002fce0008000f00 */
.L_x_148:
[----:B-1----:R1:W2:Y:S02]  /*7fe0*/  SYNCS.PHASECHK.TRANS64.TRYWAIT P0, [R0+URZ], R3 ;  /* 0x00000003000075a7 */ /* 0x0022a400080011ff */
[----:B--2---:R-:W-:Y:S05]  /*7ff0*/  @!P0 NANOSLEEP.SYNCS 0x989680 ;  /* 0x009896800000895d */ /* 0x004fea0003900000 */
[----:B------:R-:W2:Y:S02]  /*8000*/  @!P0 SYNCS.PHASECHK.TRANS64 P0, [R0+URZ], R3 ;  /* 0x00000003000085a7 */ /* 0x000ea400080010ff */
[----:B--2---:R-:W-:Y:S05]  /*8010*/  @!P0 BRA `(.L_x_148) ;  /* 0xfffffffc00f08947 */ /* 0x004fea000383ffff */
[----:B------:R-:W-:Y:S05]  /*8020*/  BRA `(.L_x_149) ;  /* 0xffffffb800b07947 */ /* 0x000fea000383ffff */
.L_x_78:
[----:B------:R-:W-:-:S07]  /*8030*/  MOV R0, UR7 ;  /* 0x0000000700007c02 */ /* 0x000fce0008000f00 */
.L_x_150:
[----:B-1----:R1:W2:Y:S02]  /*8040*/  SYNCS.PHASECHK.TRANS64.TRYWAIT P0, [R0+URZ], R3 ;  /* 0x00000003000075a7 */ /* 0x0022a400080011ff */
[----:B--2---:R-:W-:Y:S05]  /*8050*/  @!P0 NANOSLEEP.SYNCS 0x989680 ;  /* 0x009896800000895d */ /* 0x004fea0003900000 */
[----:B------:R-:W2:Y:S02]  /*8060*/  @!P0 SYNCS.PHASECHK.TRANS64 P0, [R0+URZ], R3 ;  /* 0x00000003000085a7 */ /* 0x000ea400080010ff */
[----:B--2---:R-:W-:Y:S05]  /*8070*/  @!P0 BRA `(.L_x_150) ;  /* 0xfffffffc00f08947 */ /* 0x004fea000383ffff */
[----:B------:R-:W-:Y:S05]  /*8080*/  BRA `(.L_x_151) ;  /* 0xffffffb800bc7947 */ /* 0x000fea000383ffff */
.L_x_79:
[----:B------:R-:W-:-:S07]  /*8090*/  MOV R0, UR7 ;  /* 0x0000000700007c02 */ /* 0x000fce0008000f00 */
.L_x_152:
[----:B-1----:R1:W2:Y:S02]  /*80a0*/  SYNCS.PHASECHK.TRANS64.TRYWAIT P0, [R0+URZ], R3 ;  /* 0x00000003000075a7 */ /* 0x0022a400080011ff */
[----:B--2---:R-:W-:Y:S05]  /*80b0*/  @!P0 NANOSLEEP.SYNCS 0x989680 ;  /* 0x009896800000895d */ /* 0x004fea0003900000 */
[----:B------:R-:W2:Y:S02]  /*80c0*/  @!P0 SYNCS.PHASECHK.TRANS64 P0, [R0+URZ], R3 ;  /* 0x00000003000085a7 */ /* 0x000ea400080010ff */
[----:B--2---:R-:W-:Y:S05]  /*80d0*/  @!P0 BRA `(.L_x_152) ;  /* 0xfffffffc00f08947 */ /* 0x004fea000383ffff */
[----:B------:R-:W-:Y:S05]  /*80e0*/  BRA `(.L_x_153) ;  /* 0xffffffb800c87947 */ /* 0x000fea000383ffff */
.L_x_82:
[----:B------:R-:W-:-:S07]  /*80f0*/  MOV R0, UR8 ;  /* 0x0000000800007c02 */ /* 0x000fce0008000f00 */
.L_x_154:
[----:B-1----:R1:W2:Y:S02]  /*8100*/  SYNCS.PHASECHK.TRANS64.TRYWAIT P1, [R0+URZ+0x100], R3 ;  /* 0x00010003000075a7 */ /* 0x0022a400080211ff */
[----:B--2---:R-:W-:Y:S05]  /*8110*/  @!P1 NANOSLEEP.SYNCS 0x989680 ;  /* 0x009896800000995d */ /* 0x004fea0003900000 */
[----:B------:R-:W2:Y:S02]  /*8120*/  @!P1 SYNCS.PHASECHK.TRANS64 P1, [R0+URZ+0x100], R3 ;  /* 0x00010003000095a7 */ /* 0x000ea400080210ff */
[----:B--2---:R-:W-:Y:S05]  /*8130*/  @!P1 BRA `(.L_x_154) ;  /* 0xfffffffc00f09947 */ /* 0x004fea000383ffff */
[----:B------:R-:W-:Y:S05]  /*8140*/  BRA `(.L_x_155) ;  /* 0xffffffbc00147947 */ /* 0x000fea000383ffff */
.L_x_87:
[----:B--2---:R2:W4:Y:S02]  /*8150*/  SYNCS.PHASECHK.TRANS64.TRYWAIT P0, [R0+URZ+0x80], R3 ;  /* 0x00008003000075a7 */ /* 0x00452400080011ff */
[----:B----4-:R-:W-:Y:S05]  /*8160*/  @!P0 NANOSLEEP.SYNCS 0x989680 ;  /* 0x009896800000895d */ /* 0x010fea0003900000 */
[----:B------:R-:W4:Y:S02]  /*8170*/  @!P0 SYNCS.PHASECHK.TRANS64 P0, [R0+URZ+0x80], R3 ;  /* 0x00008003000085a7 */ /* 0x000f2400080010ff */
[----:B----4-:R-:W-:Y:S05]  /*8180*/  @!P0 BRA `(.L_x_87) ;  /* 0xfffffffc00f08947 */ /* 0x010fea000383ffff */
[----:B------:R-:W-:Y:S05]  /*8190*/  BRA `(.L_x_156) ;  /* 0xffffffc000207947 */ /* 0x000fea000383ffff */
.L_x_90:
[----:B------:R-:W-:Y:S07]  /*81a0*/  MOV R0, UR7 ;  /* 0x0000000700007c02 */ /* 0x000fee0008000f00 */
.L_x_157:
[----:B--2---:R2:W4:Y:S02]  /*81b0*/  SYNCS.PHASECHK.TRANS64.TRYWAIT P0, [R0+URZ+0x78], R3 ;  /* 0x00007803000075a7 */ /* 0x00452400080011ff */
[----:B----4-:R-:W-:Y:S05]  /*81c0*/  @!P0 NANOSLEEP.SYNCS 0x989680 ;  /* 0x009896800000895d */ /* 0x010fea0003900000 */
[----:B------:R-:W4:Y:S02]  /*81d0*/  @!P0 SYNCS.PHASECHK.TRANS64 P0, [R0+URZ+0x78], R3 ;  /* 0x00007803000085a7 */ /* 0x000f2400080010ff */
[----:B----4-:R-:W-:Y:S05]  /*81e0*/  @!P0 BRA `(.L_x_157) ;  /* 0xfffffffc00f08947 */ /* 0x010fea000383ffff */
[----:B------:R-:W-:Y:S05]  /*81f0*/  BRA `(.L_x_89) ;  /* 0xffffffc400007947 */ /* 0x000fea000383ffff */
.L_x_93:
[----:B--2---:R-:W-:Y:S07]  /*8200*/  MOV R3, UR7 ;  /* 0x0000000700037c02 */ /* 0x004fee0008000f00 */
.L_x_158:
[----:B-1----:R1:W2:Y:S02]  /*8210*/  SYNCS.PHASECHK.TRANS64.TRYWAIT P0, [R3+URZ+0x60], R12 ;  /* 0x0000600c030075a7 */ /* 0x0022a400080011ff */
[----:B--2---:R-:W-:Y:S05]  /*8220*/  @!P0 NANOSLEEP.SYNCS 0x989680 ;  /* 0x009896800000895d */ /* 0x004fea0003900000 */
[----:B------:R-:W2:Y:S02]  /*8230*/  @!P0 SYNCS.PHASECHK.TRANS64 P0, [R3+URZ+0x60], R12 ;  /* 0x0000600c030085a7 */ /* 0x000ea400080010ff */
[----:B--2---:R-:W-:Y:S05]  /*8240*/  @!P0 BRA `(.L_x_158) ;  /* 0xfffffffc00f08947 */ /* 0x004fea000383ffff */
[----:B------:R-:W-:Y:S05]  /*8250*/  BRA `(.L_x_159) ;  /* 0xffffffc400787947 */ /* 0x000fea000383ffff */
.L_x_94:
[----:B------:R-:W-:Y:S07]  /*8260*/  MOV R3, UR7 ;  /* 0x0000000700037c02 */ /* 0x000fee0008000f00 */
.L_x_160:
[----:B-1----:R1:W2:Y:S02]  /*8270*/  SYNCS.PHASECHK.TRANS64.TRYWAIT P0, [R3+URZ+0x68], R12 ;  /* 0x0000680c030075a7 */ /* 0x0022a400080011ff */
[----:B--2---:R-:W-:Y:S05]  /*8280*/  @!P0 NANOSLEEP.SYNCS 0x989680 ;  /* 0x009896800000895d */ /* 0x004fea0003900000 */
[----:B------:R-:W2:Y:S02]  /*8290*/  @!P0 SYNCS.PHASECHK.TRANS64 P0, [R3+URZ+0x68], R12 ;  /* 0x0000680c030085a7 */ /* 0x000ea400080010ff */
[----:B--2---:R-:W-:Y:S05]  /*82a0*/  @!P0 BRA `(.L_x_160) ;  /* 0xfffffffc00f08947 */ /* 0x004fea000383ffff */
[----:B------:R-:W-:Y:S05]  /*82b0*/  BRA `(.L_x_161) ;  /* 0xffffffc800107947 */ /* 0x000fea000383ffff */
.L_x_96:
[----:B------:R-:W-:-:S07]  /*82c0*/  MOV R0, UR7 ;  /* 0x0000000700007c02 */ /* 0x000fce0008000f00 */
.L_x_162:
[----:B-1----:R1:W4:Y:S02]  /*82d0*/  SYNCS.PHASECHK.TRANS64.TRYWAIT P0, [R0+URZ+0x60], R3 ;  /* 0x00006003000075a7 */ /* 0x00232400080011ff */
[----:B----4-:R-:W-:Y:S05]  /*82e0*/  @!P0 NANOSLEEP.SYNCS 0x989680 ;  /* 0x009896800000895d */ /* 0x010fea0003900000 */
[----:B------:R-:W4:Y:S02]  /*82f0*/  @!P0 SYNCS.PHASECHK.TRANS64 P0, [R0+URZ+0x60], R3 ;  /* 0x00006003000085a7 */ /* 0x000f2400080010ff */
[----:B----4-:R-:W-:Y:S05]  /*8300*/  @!P0 BRA `(.L_x_162) ;  /* 0xfffffffc00f08947 */ /* 0x010fea000383ffff */
[----:B------:R-:W-:Y:S05]  /*8310*/  BRA `(.L_x_163) ;  /* 0xffffffc800987947 */ /* 0x000fea000383ffff */
.L_x_98:
[----:B--2---:R2:W3:Y:S02]  /*8320*/  SYNCS.PHASECHK.TRANS64.TRYWAIT P0, [R0+URZ+0x80], R3 ;  /* 0x00008003000075a7 */ /* 0x0044e400080011ff */
[----:B---3--:R-:W-:Y:S05]  /*8330*/  @!P0 NANOSLEEP.SYNCS 0x989680 ;  /* 0x009896800000895d */ /* 0x008fea0003900000 */
[----:B------:R-:W3:Y:S02]  /*8340*/  @!P0 SYNCS.PHASECHK.TRANS64 P0, [R0+URZ+0x80], R3 ;  /* 0x00008003000085a7 */ /* 0x000ee400080010ff */
[----:B---3--:R-:W-:Y:S05]  /*8350*/  @!P0 BRA `(.L_x_98) ;  /* 0xfffffffc00f08947 */ /* 0x008fea000383ffff */
[----:B------:R-:W-:Y:S05]  /*8360*/  BRA `(.L_x_164) ;  /* 0xffffffcc00607947 */ /* 0x000fea000383ffff */
.L_x_109:
[----:B-1----:R1:W3:Y:S02]  /*8370*/  SYNCS.PHASECHK.TRANS64.TRYWAIT P1, [R3+URZ+0x50], R0 ;  /* 0x00005000030075a7 */ /* 0x0022e400080211ff */
[----:B---3--:R-:W-:Y:S05]  /*8380*/  @!P1 NANOSLEEP.SYNCS 0x989680 ;  /* 0x009896800000995d */ /* 0x008fea0003900000 */
[----:B------:R-:W3:Y:S02]  /*8390*/  @!P1 SYNCS.PHASECHK.TRANS64 P1, [R3+URZ+0x50], R0 ;  /* 0x00005000030095a7 */ /* 0x000ee400080210ff */
[----:B---3--:R-:W-:Y:S05]  /*83a0*/  @!P1 BRA `(.L_x_109) ;  /* 0xfffffffc00f09947 */ /* 0x008fea000383ffff */
[----:B------:R-:W-:Y:S05]  /*83b0*/  BRA `(.L_x_108) ;  /* 0xffffffd800747947 */ /* 0x000fea000383ffff */
.L_x_111:
[----:B----4-:R4:W1:Y:S02]  /*83c0*/  SYNCS.PHASECHK.TRANS64.TRYWAIT P0, [R111+URZ+0xa0], R4 ;  /* 0x0000a0046f0075a7 */ /* 0x01086400080011ff */
[----:B-1----:R-:W-:Y:S05]  /*83d0*/  @!P0 NANOSLEEP.SYNCS 0x989680 ;  /* 0x009896800000895d */ /* 0x002fea0003900000 */
[----:B------:R-:W1:Y:S02]  /*83e0*/  @!P0 SYNCS.PHASECHK.TRANS64 P0, [R111+URZ+0xa0], R4 ;  /* 0x0000a0046f0085a7 */ /* 0x000e6400080010ff */
[----:B-1----:R-:W-:Y:S05]  /*83f0*/  @!P0 BRA `(.L_x_111) ;  /* 0xfffffffc00f08947 */ /* 0x002fea000383ffff */
[----:B------:R-:W-:Y:S05]  /*8400*/  BRA `(.L_x_110) ;  /* 0xffffffd800c87947 */ /* 0x000fea000383ffff */
.L_x_119:
[----:B--2---:R2:W3:Y:S02]  /*8410*/  SYNCS.PHASECHK.TRANS64.TRYWAIT P0, [R125+URZ+0x50], R2 ;  /* 0x000050027d0075a7 */ /* 0x0044e400080011ff */
[----:B---3--:R-:W-:Y:S05]  /*8420*/  @!P0 NANOSLEEP.SYNCS 0x989680 ;  /* 0x009896800000895d */ /* 0x008fea0003900000 */
[----:B------:R-:W3:Y:S02]  /*8430*/  @!P0 SYNCS.PHASECHK.TRANS64 P0, [R125+URZ+0x50], R2 ;  /* 0x000050027d0085a7 */ /* 0x000ee400080010ff */
[----:B---3--:R-:W-:Y:S05]  /*8440*/  @!P0 BRA `(.L_x_119) ;  /* 0xfffffffc00f08947 */ /* 0x008fea000383ffff */
[----:B------:R-:W-:Y:S05]  /*8450*/  BRA `(.L_x_118) ;  /* 0xffffffe400cc7947 */ /* 0x000fea000383ffff */
        .weak           $__internal_0_$__cuda_sm10x_tcgen05_guardrail_trap_col_being_dealloced_not_returned_by_alloc
        .type           $__internal_0_$__cuda_sm10x_tcgen05_guardrail_trap_col_being_dealloced_not_returned_by_alloc,@function
        .size           $__internal_0_$__cuda_sm10x_tcgen05_guardrail_trap_col_being_dealloced_not_returned_by_alloc,($__internal_1_$__cuda_sm10x_tcgen05_guardrail_trap_phase_invalid_during_alloc - $__internal_0_$__cuda_sm10x_tcgen05_guardrail_trap_col_being_dealloced_not_returned_by_alloc)
$__internal_0_$__cuda_sm10x_tcgen05_guardrail_trap_col_being_dealloced_not_returned_by_alloc:
[----:B------:R-:W-:Y:S05]  /*8460*/  BPT.TRAP 0x1 ;  /* 0x000000040000795c */ /* 0x000fea0000300000 */
[----:B------:R-:W-:-:S04]  /*8470*/  HFMA2 R3, -RZ, RZ, 0, 0 ;  /* 0x00000000ff037431 */ /* 0x000fc800000001ff */
[----:B------:R-:W-:Y:S05]  /*8480*/  RET.REL.NODEC R2 `(_ZN7cutlass13device_kernelINS_4gemm6kernel13GemmUniversalIN4cute5tupleIJiiiiEEENS1_10collective13CollectiveMmaINS1_35MainloopSm100TmaUmmaWarpSpecializedILi5ELi2ELi4ENS5_IJNS4_1CILi2EEENSA_ILi1EEESC_EEEEENS5_IJNSA_ILi128EEESF_NSA_ILi32EEEEEENS_12float_e4m3_tENS5_IJlSC_lEEESI_SJ_NS4_8TiledMMAINS4_8MMA_AtomIJNS4_10MMA_TraitsINS4_25SM100_MMA_F8F6F4_2x1SM_SSEJSI_SI_fSF_SF_NS4_17integral_constantINS4_4UMMA5MajorELSQ_0EEESR_NSO_INSP_7ScaleInELSS_0EEEST_EEEEEENS4_6LayoutINS5_IJSC_SC_SC_EEENS5_IJNSA_ILi0EEESY_SY_EEEEENS5_IJNS4_10UnderscoreES11_S11_EEEEENS4_18SM100_TMA_2SM_LOADENS4_14ComposedLayoutINS4_7SwizzleILi1ELi4ELi3EEENS4_18smem_ptr_flag_bitsILi8EEENSW_INS5_IJNSA_ILi8EEESG_EEENS5_IJSG_SC_EEEEEEEvNS4_8identityES14_S1E_vS1F_EENS_8epilogue10collective18CollectiveEpilogueINS1H_23Sm100TmaWarpSpecializedILi2ELi2ELi32ELb0ELb0EEEJNS5_IJNSA_ILi64EEESF_SG_EEENS5_IJNSW_IS1M_SC_EENSW_INS5_IJSG_SB_EEENS5_IJSC_S1M_EEEEEEEESI_SJ_SI_SJ_NS1H_6fusion15FusionCallbacksIS1L_NS1T_17LinearCombinationISI_fSI_fLNS_15FloatRoundStyleE2EEES1N_S1S_JEEENS4_5SM1004TMEM4LOAD26SM100_TMEM_LOAD_32dp32b32xENS4_13SM90_TMA_LOADES1E_NS4_39AutoVectorizingCopyWithAssumedAlignmentILi128EEENS4_14SM90_TMA_STOREES1E_S25_S25_EEEvvEEEEvNT_6ParamsE) ;  /* 0xffffff7802dc7950 */ /* 0x000fea0003c3ffff */
        .weak           $__internal_1_$__cuda_sm10x_tcgen05_guardrail_trap_phase_invalid_during_alloc
        .type           $__internal_1_$__cuda_sm10x_tcgen05_guardrail_trap_phase_invalid_during_alloc,@function
        .size           $__internal_1_$__cuda_sm10x_tcgen05_guardrail_trap_phase_invalid_during_alloc,($__internal_2_$__cuda_sm10x_tcgen05_guardrail_trap_unallocated_columns_being_dealloced - $__internal_1_$__cuda_sm10x_tcgen05_guardrail_trap_phase_invalid_during_alloc)
$__internal_1_$__cuda_sm10x_tcgen05_guardrail_trap_phase_invalid_during_alloc:
[----:B------:R-:W-:Y:S05]  /*8490*/  BPT.TRAP 0x1 ;  /* 0x000000040000795c */ /* 0x000fea0000300000 */
[----:B------:R-:W-:-:S04]  /*84a0*/  MOV R3, 0x0 ;  /* 0x0000000000037802 */ /* 0x000fc80000000f00 */
[----:B------:R-:W-:Y:S05]  /*84b0*/  RET.REL.NODEC R2 `(_ZN7cutlass13device_kernelINS_4gemm6kernel13GemmUniversalIN4cute5tupleIJiiiiEEENS1_10collective13CollectiveMmaINS1_35MainloopSm100TmaUmmaWarpSpecializedILi5ELi2ELi4ENS5_IJNS4_1CILi2EEENSA_ILi1EEESC_EEEEENS5_IJNSA_ILi128EEESF_NSA_ILi32EEEEEENS_12float_e4m3_tENS5_IJlSC_lEEESI_SJ_NS4_8TiledMMAINS4_8MMA_AtomIJNS4_10MMA_TraitsINS4_25SM100_MMA_F8F6F4_2x1SM_SSEJSI_SI_fSF_SF_NS4_17integral_constantINS4_4UMMA5MajorELSQ_0EEESR_NSO_INSP_7ScaleInELSS_0EEEST_EEEEEENS4_6LayoutINS5_IJSC_SC_SC_EEENS5_IJNSA_ILi0EEESY_SY_EEEEENS5_IJNS4_10UnderscoreES11_S11_EEEEENS4_18SM100_TMA_2SM_LOADENS4_14ComposedLayoutINS4_7SwizzleILi1ELi4ELi3EEENS4_18smem_ptr_flag_bitsILi8EEENSW_INS5_IJNSA_ILi8EEESG_EEENS5_IJSG_SC_EEEEEEEvNS4_8identityES14_S1E_vS1F_EENS_8epilogue10collective18CollectiveEpilogueINS1H_23Sm100TmaWarpSpecializedILi2ELi2ELi32ELb0ELb0EEEJNS5_IJNSA_ILi64EEESF_SG_EEENS5_IJNSW_IS1M_SC_EENSW_INS5_IJSG_SB_EEENS5_IJSC_S1M_EEEEEEEESI_SJ_SI_SJ_NS1H_6fusion15FusionCallbacksIS1L_NS1T_17LinearCombinationISI_fSI_fLNS_15FloatRoundStyleE2EEES1N_S1S_JEEENS4_5SM1004TMEM4LOAD26SM100_TMEM_LOAD_32dp32b32xENS4_13SM90_TMA_LOADES1E_NS4_39AutoVectorizingCopyWithAssumedAlignmentILi128EEENS4_14SM90_TMA_STOREES1E_S25_S25_EEEvvEEEEvNT_6ParamsE) ;  /* 0xffffff7802d07950 */ /* 0x000fea0003c3ffff */
        .weak           $__internal_2_$__cuda_sm10x_tcgen05_guardrail_trap_unallocated_columns_being_dealloced
        .type           $__internal_2_$__cuda_sm10x_tcgen05_guardrail_trap_unallocated_columns_being_dealloced,@function
        .size           $__internal_2_$__cuda_sm10x_tcgen05_guardrail_trap_unallocated_columns_being_dealloced,(.L_x_166 - $__internal_2_$__cuda_sm10x_tcgen05_guardrail_trap_unallocated_columns_being_dealloced)
$__internal_2_$__cuda_sm10x_tcgen05_guardrail_trap_unallocated_columns_being_dealloced:
[----:B------:R-:W-:Y:S05]  /*84c0*/  BPT.TRAP 0x1 ;  /* 0x000000040000795c */ /* 0x000fea0000300000 */
[----:B------:R-:W-:-:S04]  /*84d0*/  HFMA2 R3, -RZ, RZ, 0, 0 ;  /* 0x00000000ff037431 */ /* 0x000fc800000001ff */
[----:B------:R-:W-:Y:S05]  /*84e0*/  RET.REL.NODEC R2 `(_ZN7cutlass13device_kernelINS_4gemm6kernel13GemmUniversalIN4cute5tupleIJiiiiEEENS1_10collective13CollectiveMmaINS1_35MainloopSm100TmaUmmaWarpSpecializedILi5ELi2ELi4ENS5_IJNS4_1CILi2EEENSA_ILi1EEESC_EEEEENS5_IJNSA_ILi128EEESF_NSA_ILi32EEEEEENS_12float_e4m3_tENS5_IJlSC_lEEESI_SJ_NS4_8TiledMMAINS4_8MMA_AtomIJNS4_10MMA_TraitsINS4_25SM100_MMA_F8F6F4_2x1SM_SSEJSI_SI_fSF_SF_NS4_17integral_constantINS4_4UMMA5MajorELSQ_0EEESR_NSO_INSP_7ScaleInELSS_0EEEST_EEEEEENS4_6LayoutINS5_IJSC_SC_SC_EEENS5_IJNSA_ILi0EEESY_SY_EEEEENS5_IJNS4_10UnderscoreES11_S11_EEEEENS4_18SM100_TMA_2SM_LOADENS4_14ComposedLayoutINS4_7SwizzleILi1ELi4ELi3EEENS4_18smem_ptr_flag_bitsILi8EEENSW_INS5_IJNSA_ILi8EEESG_EEENS5_IJSG_SC_EEEEEEEvNS4_8identityES14_S1E_vS1F_EENS_8epilogue10collective18CollectiveEpilogueINS1H_23Sm100TmaWarpSpecializedILi2ELi2ELi32ELb0ELb0EEEJNS5_IJNSA_ILi64EEESF_SG_EEENS5_IJNSW_IS1M_SC_EENSW_INS5_IJSG_SB_EEENS5_IJSC_S1M_EEEEEEEESI_SJ_SI_SJ_NS1H_6fusion15FusionCallbacksIS1L_NS1T_17LinearCombinationISI_fSI_fLNS_15FloatRoundStyleE2EEES1N_S1S_JEEENS4_5SM1004TMEM4LOAD26SM100_TMEM_LOAD_32dp32b32xENS4_13SM90_TMA_LOADES1E_NS4_39AutoVectorizingCopyWithAssumedAlignmentILi128EEENS4_14SM90_TMA_STOREES1E_S25_S25_EEEvvEEEEvNT_6ParamsE) ;  /* 0xffffff7802c47950 */ /* 0x000fea0003c3ffff */
.L_x_165:
[----:B------:R-:W-:-:S00]  /*84f0*/  BRA `(.L_x_165) ;  /* 0xfffffffc00fc7947 */ /* 0x000fc0000383ffff */
[----:B------:R-:W-:-:S00]  /*8500*/  NOP ;  /* 0x0000000000007918 */ /* 0x000fc00000000000 */
[----:B------:R-:W-:-:S00]  /*8510*/  NOP ;  /* 0x0000000000007918 */ /* 0x000fc00000000000 */
[----:B------:R-:W-:-:S00]  /*8520*/  NOP ;  /* 0x0000000000007918 */ /* 0x000fc00000000000 */
[----:B------:R-:W-:-:S00]  /*8530*/  NOP ;  /* 0x0000000000007918 */ /* 0x000fc00000000000 */
[----:B------:R-:W-:-:S00]  /*8540*/  NOP ;  /* 0x0000000000007918 */ /* 0x000fc00000000000 */
[----:B------:R-:W-:-:S00]  /*8550*/  NOP ;  /* 0x0000000000007918 */ /* 0x000fc00000000000 */
[----:B------:R-:W-:-:S00]  /*8560*/  NOP ;  /* 0x0000000000007918 */ /* 0x000fc00000000000 */
[----:B------:R-:W-:-:S00]  /*8570*/  NOP ;  /* 0x0000000000007918 */ /* 0x000fc00000000000 */
.L_x_166:


//--------------------- .nv.global.init           --------------------------
	.section	.nv.global.init,"aw",@progbits
.nv.global.init:
	.type		$str$27,@object
	.size		$str$27,($str$28 - $str$27)
$str$27:
        /*0000*/ 	.byte	0x28, 0x61, 0x64, 0x64, 0x72, 0x65, 0x73, 0x73, 0x20, 0x26, 0x20, 0x6d, 0x61, 0x73, 0x6b, 0x29
        /*0010*/ 	.byte	0x20, 0x3d, 0x3d, 0x20, 0x30, 0x00
	.type		$str$28,@object
	.size		$str$28,($str$26 - $str$28)
$str$28:
        /*0016*/ 	.byte	0x2f, 0x74, 0x6d, 0x70, 0x2f, 0x63, 0x75, 0x74, 0x6c, 0x61, 0x73, 0x73, 0x5f, 0x73, 0x77, 0x65
        /*0026*/ 	.byte	0x65, 0x70, 0x5f, 0x73, 0x72, 0x63, 0x2f, 0x69, 0x6e, 0x63, 0x6c, 0x75, 0x64, 0x65, 0x2f, 0x63
        /*0036*/ 	.byte	0x75, 0x74, 0x65, 0x2f, 0x70, 0x6f, 0x69, 0x6e, 0x74, 0x65, 0x72, 0x5f, 0x66, 0x6c, 0x61, 0x67
        /*0046*/ 	.byte	0x67, 0x65, 0x64, 0x2e, 0x68, 0x70, 0x70, 0x00
	.type		$str$26,@object
	.size		$str$26,($str$25 - $str$26)
$str$26:
        /*004e*/ 	.byte	0x2f, 0x74, 0x6d, 0x70, 0x2f, 0x63, 0x75, 0x74, 0x6c, 0x61, 0x73, 0x73, 0x5f, 0x73, 0x77, 0x65
        /*005e*/ 	.byte	0x65, 0x70, 0x5f, 0x73, 0x72, 0x63, 0x2f, 0x69, 0x6e, 0x63, 0x6c, 0x75, 0x64, 0x65, 0x2f, 0x63
        /*006e*/ 	.byte	0x75, 0x74, 0x65, 0x2f, 0x61, 0x74, 0x6f, 0x6d, 0x2f, 0x63, 0x6f, 0x70, 0x79, 0x5f, 0x74, 0x72
        /*007e*/ 	.byte	0x61, 0x69, 0x74, 0x73, 0x5f, 0x73, 0x6d, 0x31, 0x30, 0x30, 0x2e, 0x68, 0x70, 0x70, 0x00
	.type		$str$25,@object
	.size		$str$25,(__unnamed_1 - $str$25)
$str$25:
        /*008d*/ 	.byte	0x28, 0x28, 0x75, 0x69, 0x6e, 0x74, 0x33, 0x32, 0x5f, 0x74, 0x28, 0x74, 0x68, 0x72, 0x65, 0x61
        /*009d*/ 	.byte	0x64, 0x49, 0x64, 0x78, 0x2e, 0x78, 0x29, 0x20, 0x2f, 0x20, 0x33, 0x32, 0x29, 0x20, 0x25, 0x20
        /*00ad*/ 	.byte	0x34, 0x29, 0x20, 0x3d, 0x3d, 0x20, 0x28, 0x28, 0x28, 0x74, 0x6d, 0x65, 0x6d, 0x5f, 0x61, 0x64
        /*00bd*/ 	.byte	0x64, 0x72, 0x20, 0x3e, 0x3e, 0x20, 0x31, 0x36, 0x29, 0x20, 0x2f, 0x20, 0x33, 0x32, 0x29, 0x20
        /*00cd*/ 	.byte	0x25, 0x20, 0x34, 0x29, 0x00
	.type		__unnamed_1,@object
	.size		__unnamed_1,(__unnamed_2 - __unnamed_1)
__unnamed_1:
        /*00d2*/ 	.byte	0x61, 0x75, 0x74, 0x6f, 0x20, 0x63, 0x75, 0x74, 0x65, 0x3a, 0x3a, 0x61, 0x73, 0x5f, 0x70, 0x6f
        /* <DEDUP_REMOVED lines=24> */
        /*0262*/ 	.byte	0x3a, 0x3a, 0x43, 0x3c, 0x34, 0x30, 0x39, 0x36, 0x3e, 0x3e, 0x3e, 0x3e, 0x5d, 0x00
	.type		__unnamed_2,@object
	.size		__unnamed_2,(.L_2 - __unnamed_2)
__unnamed_2:
        /* <DEDUP_REMOVED lines=40> */
        /*04f0*/ 	.byte	0x74, 0x65, 0x3a, 0x3a, 0x43, 0x3c, 0x30, 0x3e, 0x3e, 0x3e, 0x3e, 0x5d, 0x00
.L_2:


//--------------------- .nv.shared._ZN7cutlass13device_kernelINS_4gemm6kernel13GemmUniversalIN4cute5tupleIJiiiiEEENS1_10collective13CollectiveMmaINS1_35MainloopSm100TmaUmmaWarpSpecializedILi5ELi2ELi4ENS5_IJNS4_1CILi2EEENSA_ILi1EEESC_EEEEENS5_IJNSA_ILi128EEESF_NSA_ILi32EEEEEENS_12float_e4m3_tENS5_IJlSC_lEEESI_SJ_NS4_8TiledMMAINS4_8MMA_AtomIJNS4_10MMA_TraitsINS4_25SM100_MMA_F8F6F4_2x1SM_SSEJSI_SI_fSF_SF_NS4_17integral_constantINS4_4UMMA5MajorELSQ_0EEESR_NSO_INSP_7ScaleInELSS_0EEEST_EEEEEENS4_6LayoutINS5_IJSC_SC_SC_EEENS5_IJNSA_ILi0EEESY_SY_EEEEENS5_IJNS4_10UnderscoreES11_S11_EEEEENS4_18SM100_TMA_2SM_LOADENS4_14ComposedLayoutINS4_7SwizzleILi1ELi4ELi3EEENS4_18smem_ptr_flag_bitsILi8EEENSW_INS5_IJNSA_ILi8EEESG_EEENS5_IJSG_SC_EEEEEEEvNS4_8identityES14_S1E_vS1F_EENS_8epilogue10collective18CollectiveEpilogueINS1H_23Sm100TmaWarpSpecializedILi2ELi2ELi32ELb0ELb0EEEJNS5_IJNSA_ILi64EEESF_SG_EEENS5_IJNSW_IS1M_SC_EENSW_INS5_IJSG_SB_EEENS5_IJSC_S1M_EEEEEEEESI_SJ_SI_SJ_NS1H_6fusion15FusionCallbacksIS1L_NS1T_17LinearCombinationISI_fSI_fLNS_15FloatRoundStyleE2EEES1N_S1S_JEEENS4_5SM1004TMEM4LOAD26SM100_TMEM_LOAD_32dp32b32xENS4_13SM90_TMA_LOADES1E_NS4_39AutoVectorizingCopyWithAssumedAlignmentILi128EEENS4_14SM90_TMA_STOREES1E_S25_S25_EEEvvEEEEvNT_6ParamsE --------------------------
	.section	.nv.shared._ZN7cutlass13device_kernelINS_4gemm6kernel13GemmUniversalIN4cute5tupleIJiiiiEEENS1_10collective13CollectiveMmaINS1_35MainloopSm100TmaUmmaWarpSpecializedILi5ELi2ELi4ENS5_IJNS4_1CILi2EEENSA_ILi1EEESC_EEEEENS5_IJNSA_ILi128EEESF_NSA_ILi32EEEEEENS_12float_e4m3_tENS5_IJlSC_lEEESI_SJ_NS4_8TiledMMAINS4_8MMA_AtomIJNS4_10MMA_TraitsINS4_25SM100_MMA_F8F6F4_2x1SM_SSEJSI_SI_fSF_SF_NS4_17integral_constantINS4_4UMMA5MajorELSQ_0EEESR_NSO_INSP_7ScaleInELSS_0EEEST_EEEEEENS4_6LayoutINS5_IJSC_SC_SC_EEENS5_IJNSA_ILi0EEESY_SY_EEEEENS5_IJNS4_10UnderscoreES11_S11_EEEEENS4_18SM100_TMA_2SM_LOADENS4_14ComposedLayoutINS4_7SwizzleILi1ELi4ELi3EEENS4_18smem_ptr_flag_bitsILi8EEENSW_INS5_IJNSA_ILi8EEESG_EEENS5_IJSG_SC_EEEEEEEvNS4_8identityES14_S1E_vS1F_EENS_8epilogue10collective18CollectiveEpilogueINS1H_23Sm100TmaWarpSpecializedILi2ELi2ELi32ELb0ELb0EEEJNS5_IJNSA_ILi64EEESF_SG_EEENS5_IJNSW_IS1M_SC_EENSW_INS5_IJSG_SB_EEENS5_IJSC_S1M_EEEEEEEESI_SJ_SI_SJ_NS1H_6fusion15FusionCallbacksIS1L_NS1T_17LinearCombinationISI_fSI_fLNS_15FloatRoundStyleE2EEES1N_S1S_JEEENS4_5SM1004TMEM4LOAD26SM100_TMEM_LOAD_32dp32b32xENS4_13SM90_TMA_LOADES1E_NS4_39AutoVectorizingCopyWithAssumedAlignmentILi128EEENS4_14SM90_TMA_STOREES1E_S25_S25_EEEvvEEEEvNT_6ParamsE,"aw",@nobits
	.sectionflags	@""
	.align	16
	.zero		1024


//--------------------- .nv.shared.reserved.0     --------------------------
	.section	.nv.shared.reserved.0,"aw",@nobits
	.weak		__nv_reservedSMEM_offset_0_alias
	.size		__nv_reservedSMEM_offset_0_alias, 0, 64
	.other		__nv_reservedSMEM_offset_0_alias,@"STO_CUDA_RESERVED_SHARED STV_DEFAULT"
__nv_reservedSMEM_offset_0_alias:
	.zero		0
.nv.shared.reserved.0:
	.zero		64
	.weak		__nv_reservedSMEM_tcgen05_partition
	.type		__nv_reservedSMEM_tcgen05_partition,@object
	.size		__nv_reservedSMEM_tcgen05_partition,(.L_0 - __nv_reservedSMEM_tcgen05_partition)
__nv_reservedSMEM_tcgen05_partition:
	.zero		32
.L_0:


//--------------------- .nv.global                --------------------------
	.section	.nv.global,"aw",@nobits
.nv.global:
	.type		_ZN39_INTERNAL_79041f07_4_k_cu_7fab5b6e_87164cute1_E,@object
	.size		_ZN39_INTERNAL_79041f07_4_k_cu_7fab5b6e_87164cute1_E,(_ZN39_INTERNAL_79041f07_4_k_cu_7fab5b6e_87164cuda3std3__45__cpo6cbeginE - _ZN39_INTERNAL_79041f07_4_k_cu_7fab5b6e_87164cute1_E)
_ZN39_INTERNAL_79041f07_4_k_cu_7fab5b6e_87164cute1_E:
	.zero		1
	.type		_ZN39_INTERNAL_79041f07_4_k_cu_7fab5b6e_87164cuda3std3__45__cpo6cbeginE,@object
	.size		_ZN39_INTERNAL_79041f07_4_k_cu_7fab5b6e_87164cuda3std3__45__cpo6cbeginE,(_ZN39_INTERNAL_79041f07_4_k_cu_7fab5b6e_87164cuda3std3__48in_placeE - _ZN39_INTERNAL_79041f07_4_k_cu_7fab5b6e_87164cuda3std3__45__cpo6cbeginE)
_ZN39_INTERNAL_79041f07_4_k_cu_7fab5b6e_87164cuda3std3__45__cpo6cbeginE:
	.zero		1
	.type		_ZN39_INTERNAL_79041f07_4_k_cu_7fab5b6e_87164cuda3std3__48in_placeE,@object
	.size		_ZN39_INTERNAL_79041f07_4_k_cu_7fab5b6e_87164cuda3std3__48in_placeE,(_ZN39_INTERNAL_79041f07_4_k_cu_7fab5b6e_87164cuda3std6ranges3__45__cpo9iter_moveE - _ZN39_INTERNAL_79041f07_4_k_cu_7fab5b6e_87164cuda3std3__48in_placeE)
_ZN39_INTERNAL_79041f07_4_k_cu_7fab5b6e_87164cuda3std3__48in_placeE:
	.zero		1
	.type		_ZN39_INTERNAL_79041f07_4_k_cu_7fab5b6e_87164cuda3std6ranges3__45__cpo9iter_moveE,@object
	.size		_ZN39_INTERNAL_79041f07_4_k_cu_7fab5b6e_87164cuda3std6ranges3__45__cpo9iter_moveE,(_ZN39_INTERNAL_79041f07_4_k_cu_7fab5b6e_87164cuda3std3__45__cpo5beginE - _ZN39_INTERNAL_79041f07_4_k_cu_7fab5b6e_87164cuda3std6ranges3__45__cpo9iter_moveE)
_ZN39_INTERNAL_79041f07_4_k_cu_7fab5b6e_87164cuda3std6ranges3__45__cpo9iter_moveE:
	.zero		1
	.type		_ZN39_INTERNAL_79041f07_4_k_cu_7fab5b6e_87164cuda3std3__45__cpo5beginE,@object
	.size		_ZN39_INTERNAL_79041f07_4_k_cu_7fab5b6e_87164cuda3std3__45__cpo5beginE,(_ZN39_INTERNAL_79041f07_4_k_cu_7fab5b6e_87164cuda3std3__441_GLOBAL__N__79041f07_4_k_cu_7fab5b6e_87166ignoreE - _ZN39_INTERNAL_79041f07_4_k_cu_7fab5b6e_87164cuda3std3__45__cpo5beginE)
_ZN39_INTERNAL_79041f07_4_k_cu_7fab5b6e_87164cuda3std3__45__cpo5beginE:
	.zero		1
	.type		_ZN39_INTERNAL_79041f07_4_k_cu_7fab5b6e_87164cuda3std3__441_GLOBAL__N__79041f07_4_k_cu_7fab5b6e_87166ignoreE,@object
	.size		_ZN39_INTERNAL_79041f07_4_k_cu_7fab5b6e_87164cuda3std3__441_GLOBAL__N__79041f07_4_k_cu_7fab5b6e_87166ignoreE,(_ZN39_INTERNAL_79041f07_4_k_cu_7fab5b6e_87164cute7productE - _ZN39_INTERNAL_79041f07_4_k_cu_7fab5b6e_87164cuda3std3__441_GLOBAL__N__79041f07_4_k_cu_7fab5b6e_87166ignoreE)
_ZN39_INTERNAL_79041f07_4_k_cu_7fab5b6e_87164cuda3std3__441_GLOBAL__N__79041f07_4_k_cu_7fab5b6e_87166ignoreE:
	.zero		1
	.type		_ZN39_INTERNAL_79041f07_4_k_cu_7fab5b6e_87164cute7productE,@object
	.size		_ZN39_INTERNAL_79041f07_4_k_cu_7fab5b6e_87164cute7productE,(_ZN39_INTERNAL_79041f07_4_k_cu_7fab5b6e_87164cuda3std3__45__cpo3endE - _ZN39_INTERNAL_79041f07_4_k_cu_7fab5b6e_87164cute7productE)
_ZN39_INTERNAL_79041f07_4_k_cu_7fab5b6e_87164cute7productE:
	.zero		1
	.type		_ZN39_INTERNAL_79041f07_4_k_cu_7fab5b6e_87164cuda3std3__45__cpo3endE,@object
	.size		_ZN39_INTERNAL_79041f07_4_k_cu_7fab5b6e_87164cuda3std3__45__cpo3endE,(_ZN39_INTERNAL_79041f07_4_k_cu_7fab5b6e_87164cuda3std3__419piecewise_constructE - _ZN39_INTERNAL_79041f07_4_k_cu_7fab5b6e_87164cuda3std3__45__cpo3endE)
_ZN39_INTERNAL_79041f07_4_k_cu_7fab5b6e_87164cuda3std3__45__cpo3endE:
	.zero		1
	.type		_ZN39_INTERNAL_79041f07_4_k_cu_7fab5b6e_87164cuda3std3__419piecewise_constructE,@object
	.size		_ZN39_INTERNAL_79041f07_4_k_cu_7fab5b6e_87164cuda3std3__419piecewise_constructE,(_ZN39_INTERNAL_79041f07_4_k_cu_7fab5b6e_87164cuda3std3__45__cpo4cendE - _ZN39_INTERNAL_79041f07_4_k_cu_7fab5b6e_87164cuda3std3__419piecewise_constructE)
_ZN39_INTERNAL_79041f07_4_k_cu_7fab5b6e_87164cuda3std3__419piecewise_constructE:
	.zero		1
	.type		_ZN39_INTERNAL_79041f07_4_k_cu_7fab5b6e_87164cuda3std3__45__cpo4cendE,@object
	.size		_ZN39_INTERNAL_79041f07_4_k_cu_7fab5b6e_87164cuda3std3__45__cpo4cendE,(_ZN39_INTERNAL_79041f07_4_k_cu_7fab5b6e_87164cuda3std6ranges3__45__cpo4swapE - _ZN39_INTERNAL_79041f07_4_k_cu_7fab5b6e_87164cuda3std3__45__cpo4cendE)
_ZN39_INTERNAL_79041f07_4_k_cu_7fab5b6e_87164cuda3std3__45__cpo4cendE:
	.zero		1
	.type		_ZN39_INTERNAL_79041f07_4_k_cu_7fab5b6e_87164cuda3std6ranges3__45__cpo4swapE,@object
	.size		_ZN39_INTERNAL_79041f07_4_k_cu_7fab5b6e_87164cuda3std6ranges3__45__cpo4swapE,(.L_10 - _ZN39_INTERNAL_79041f07_4_k_cu_7fab5b6e_87164cuda3std6ranges3__45__cpo4swapE)
_ZN39_INTERNAL_79041f07_4_k_cu_7fab5b6e_87164cuda3std6ranges3__45__cpo4swapE:
	.zero		1
.L_10:


//--------------------- .nv.constant0._ZN7cutlass13device_kernelINS_4gemm6kernel13GemmUniversalIN4cute5tupleIJiiiiEEENS1_10collective13CollectiveMmaINS1_35MainloopSm100TmaUmmaWarpSpecializedILi5ELi2ELi4ENS5_IJNS4_1CILi2EEENSA_ILi1EEESC_EEEEENS5_IJNSA_ILi128EEESF_NSA_ILi32EEEEEENS_12float_e4m3_tENS5_IJlSC_lEEESI_SJ_NS4_8TiledMMAINS4_8MMA_AtomIJNS4_10MMA_TraitsINS4_25SM100_MMA_F8F6F4_2x1SM_SSEJSI_SI_fSF_SF_NS4_17integral_constantINS4_4UMMA5MajorELSQ_0EEESR_NSO_INSP_7ScaleInELSS_0EEEST_EEEEEENS4_6LayoutINS5_IJSC_SC_SC_EEENS5_IJNSA_ILi0EEESY_SY_EEEEENS5_IJNS4_10UnderscoreES11_S11_EEEEENS4_18SM100_TMA_2SM_LOADENS4_14ComposedLayoutINS4_7SwizzleILi1ELi4ELi3EEENS4_18smem_ptr_flag_bitsILi8EEENSW_INS5_IJNSA_ILi8EEESG_EEENS5_IJSG_SC_EEEEEEEvNS4_8identityES14_S1E_vS1F_EENS_8epilogue10collective18CollectiveEpilogueINS1H_23Sm100TmaWarpSpecializedILi2ELi2ELi32ELb0ELb0EEEJNS5_IJNSA_ILi64EEESF_SG_EEENS5_IJNSW_IS1M_SC_EENSW_INS5_IJSG_SB_EEENS5_IJSC_S1M_EEEEEEEESI_SJ_SI_SJ_NS1H_6fusion15FusionCallbacksIS1L_NS1T_17LinearCombinationISI_fSI_fLNS_15FloatRoundStyleE2EEES1N_S1S_JEEENS4_5SM1004TMEM4LOAD26SM100_TMEM_LOAD_32dp32b32xENS4_13SM90_TMA_LOADES1E_NS4_39AutoVectorizingCopyWithAssumedAlignmentILi128EEENS4_14SM90_TMA_STOREES1E_S25_S25_EEEvvEEEEvNT_6ParamsE --------------------------
	.section	.nv.constant0._ZN7cutlass13device_kernelINS_4gemm6kernel13GemmUniversalIN4cute5tupleIJiiiiEEENS1_10collective13CollectiveMmaINS1_35MainloopSm100TmaUmmaWarpSpecializedILi5ELi2ELi4ENS5_IJNS4_1CILi2EEENSA_ILi1EEESC_EEEEENS5_IJNSA_ILi128EEESF_NSA_ILi32EEEEEENS_12float_e4m3_tENS5_IJlSC_lEEESI_SJ_NS4_8TiledMMAINS4_8MMA_AtomIJNS4_10MMA_TraitsINS4_25SM100_MMA_F8F6F4_2x1SM_SSEJSI_SI_fSF_SF_NS4_17integral_constantINS4_4UMMA5MajorELSQ_0EEESR_NSO_INSP_7ScaleInELSS_0EEEST_EEEEEENS4_6LayoutINS5_IJSC_SC_SC_EEENS5_IJNSA_ILi0EEESY_SY_EEEEENS5_IJNS4_10UnderscoreES11_S11_EEEEENS4_18SM100_TMA_2SM_LOADENS4_14ComposedLayoutINS4_7SwizzleILi1ELi4ELi3EEENS4_18smem_ptr_flag_bitsILi8EEENSW_INS5_IJNSA_ILi8EEESG_EEENS5_IJSG_SC_EEEEEEEvNS4_8identityES14_S1E_vS1F_EENS_8epilogue10collective18CollectiveEpilogueINS1H_23Sm100TmaWarpSpecializedILi2ELi2ELi32ELb0ELb0EEEJNS5_IJNSA_ILi64EEESF_SG_EEENS5_IJNSW_IS1M_SC_EENSW_INS5_IJSG_SB_EEENS5_IJSC_S1M_EEEEEEEESI_SJ_SI_SJ_NS1H_6fusion15FusionCallbacksIS1L_NS1T_17LinearCombinationISI_fSI_fLNS_15FloatRoundStyleE2EEES1N_S1S_JEEENS4_5SM1004TMEM4LOAD26SM100_TMEM_LOAD_32dp32b32xENS4_13SM90_TMA_LOADES1E_NS4_39AutoVectorizingCopyWithAssumedAlignmentILi128EEENS4_14SM90_TMA_STOREES1E_S25_S25_EEEvvEEEEvNT_6ParamsE,"a",@progbits
	.sectionflags	@""
	.align	4
.nv.constant0._ZN7cutlass13device_kernelINS_4gemm6kernel13GemmUniversalIN4cute5tupleIJiiiiEEENS1_10collective13CollectiveMmaINS1_35MainloopSm100TmaUmmaWarpSpecializedILi5ELi2ELi4ENS5_IJNS4_1CILi2EEENSA_ILi1EEESC_EEEEENS5_IJNSA_ILi128EEESF_NSA_ILi32EEEEEENS_12float_e4m3_tENS5_IJlSC_lEEESI_SJ_NS4_8TiledMMAINS4_8MMA_AtomIJNS4_10MMA_TraitsINS4_25SM100_MMA_F8F6F4_2x1SM_SSEJSI_SI_fSF_SF_NS4_17integral_constantINS4_4UMMA5MajorELSQ_0EEESR_NSO_INSP_7ScaleInELSS_0EEEST_EEEEEENS4_6LayoutINS5_IJSC_SC_SC_EEENS5_IJNSA_ILi0EEESY_SY_EEEEENS5_IJNS4_10UnderscoreES11_S11_EEEEENS4_18SM100_TMA_2SM_LOADENS4_14ComposedLayoutINS4_7SwizzleILi1ELi4ELi3EEENS4_18smem_ptr_flag_bitsILi8EEENSW_INS5_IJNSA_ILi8EEESG_EEENS5_IJSG_SC_EEEEEEEvNS4_8identityES14_S1E_vS1F_EENS_8epilogue10collective18CollectiveEpilogueINS1H_23Sm100TmaWarpSpecializedILi2ELi2ELi32ELb0ELb0EEEJNS5_IJNSA_ILi64EEESF_SG_EEENS5_IJNSW_IS1M_SC_EENSW_INS5_IJSG_SB_EEENS5_IJSC_S1M_EEEEEEEESI_SJ_SI_SJ_NS1H_6fusion15FusionCallbacksIS1L_NS1T_17LinearCombinationISI_fSI_fLNS_15FloatRoundStyleE2EEES1N_S1S_JEEENS4_5SM1004TMEM4LOAD26SM100_TMEM_LOAD_32dp32b32xENS4_13SM90_TMA_LOADES1E_NS4_39AutoVectorizingCopyWithAssumedAlignmentILi128EEENS4_14SM90_TMA_STOREES1E_S25_S25_EEEvvEEEEvNT_6ParamsE:
	.zero		2944


//--------------------- SYMBOLS --------------------------

	.type		.nv.reservedSmem.offset0,@object
	.size		.nv.reservedSmem.offset0,0x4
	.type		.nv.reservedSmem.cap,@object
	.size		.nv.reservedSmem.cap,0x4
	.type		__assertfail,@function
